//
// Generated by NVIDIA NVVM Compiler
//
// Compiler Build ID: CL-36424714
// Cuda compilation tools, release 13.0, V13.0.88
// Based on NVVM 20.0.0
//

.version 9.0
.target sm_100
.address_size 64

	// .globl	_Z16persistentKernelP4Taski
.global .align 4 .u32 g_task_index;
.extern .shared .align 16 .b8 sdata[];

.visible .entry _Z16persistentKernelP4Taski(
	.param .u64 .ptr .align 1 _Z16persistentKernelP4Taski_param_0,
	.param .u32 _Z16persistentKernelP4Taski_param_1
)
{
	.reg .pred 	%p<5>;
	.reg .b32 	%r<17>;
	.reg .b32 	%f<4>;
	.reg .b64 	%rd<10>;

	ld.param.u64 	%rd3, [_Z16persistentKernelP4Taski_param_0];
	ld.param.u32 	%r8, [_Z16persistentKernelP4Taski_param_1];
	atom.global.add.u32 	%r15, [g_task_index], 1;
	setp.ge.s32 	%p1, %r15, %r8;
	@%p1 bra 	$L__BB0_6;
	mov.u32 	%r9, %tid.x;
	mov.u32 	%r10, %ctaid.x;
	mov.u32 	%r11, %ntid.x;
	mad.lo.s32 	%r2, %r10, %r11, %r9;
	mov.u32 	%r12, %nctaid.x;
	mul.lo.s32 	%r3, %r12, %r11;
	cvta.to.global.u64 	%rd1, %rd3;
	bra.uni 	$L__BB0_3;
$L__BB0_2:
	atom.global.add.u32 	%r15, [g_task_index], 1;
	setp.ge.s32 	%p4, %r15, %r8;
	@%p4 bra 	$L__BB0_6;
$L__BB0_3:
	mul.wide.s32 	%rd4, %r15, 24;
	add.s64 	%rd2, %rd1, %rd4;
	ld.global.u32 	%r13, [%rd2+16];
	setp.ge.s32 	%p2, %r2, %r13;
	@%p2 bra 	$L__BB0_2;
	mov.u32 	%r16, %r2;
$L__BB0_5:
	ld.global.u64 	%rd5, [%rd2];
	mul.wide.s32 	%rd6, %r16, 4;
	add.s64 	%rd7, %rd5, %rd6;
	ld.f32 	%f1, [%rd7];
	ld.global.f32 	%f2, [%rd2+20];
	fma.rn.f32 	%f3, %f1, %f2, 0f3F800000;
	ld.global.u64 	%rd8, [%rd2+8];
	add.s64 	%rd9, %rd8, %rd6;
	st.f32 	[%rd9], %f3;
	add.s32 	%r16, %r16, %r3;
	ld.global.u32 	%r14, [%rd2+16];
	setp.lt.s32 	%p3, %r16, %r14;
	@%p3 bra 	$L__BB0_5;
	bra.uni 	$L__BB0_2;
$L__BB0_6:
	ret;

}
	// .globl	_Z27cooperativePersistentKernelPfS_ii
.visible .entry _Z27cooperativePersistentKernelPfS_ii(
	.param .u64 .ptr .align 1 _Z27cooperativePersistentKernelPfS_ii_param_0,
	.param .u64 .ptr .align 1 _Z27cooperativePersistentKernelPfS_ii_param_1,
	.param .u32 _Z27cooperativePersistentKernelPfS_ii_param_2,
	.param .u32 _Z27cooperativePersistentKernelPfS_ii_param_3
)
{
	.reg .pred 	%p<12>;
	.reg .b32 	%r<38>;
	.reg .b32 	%f<6>;
	.reg .b64 	%rd<17>;

	ld.param.u64 	%rd5, [_Z27cooperativePersistentKernelPfS_ii_param_0];
	ld.param.u64 	%rd6, [_Z27cooperativePersistentKernelPfS_ii_param_1];
	ld.param.u32 	%r10, [_Z27cooperativePersistentKernelPfS_ii_param_2];
	ld.param.u32 	%r11, [_Z27cooperativePersistentKernelPfS_ii_param_3];
	// begin inline asm
	mov.u32 %r12, %envreg2;
	// end inline asm
	cvt.u64.u32 	%rd7, %r12;
	// begin inline asm
	mov.u32 %r13, %envreg1;
	// end inline asm
	cvt.u64.u32 	%rd8, %r13;
	shl.b64 	%rd9, %rd8, 32;
	or.b64  	%rd1, %rd9, %rd7;
	mov.u32 	%r1, %ctaid.x;
	mov.u32 	%r14, %ntid.x;
	mov.u32 	%r2, %tid.x;
	mad.lo.s32 	%r3, %r1, %r14, %r2;
	setp.lt.s32 	%p1, %r11, 1;
	@%p1 bra 	$L__BB1_17;
	cvta.to.global.u64 	%rd10, %rd5;
	cvta.to.global.u64 	%rd11, %rd6;
	mul.wide.s32 	%rd12, %r3, 4;
	add.s64 	%rd2, %rd10, %rd12;
	add.s64 	%rd3, %rd1, 4;
	mov.u32 	%r16, %tid.y;
	add.s32 	%r17, %r2, %r16;
	mov.u32 	%r18, %tid.z;
	or.b32  	%r4, %r17, %r18;
	mov.u32 	%r19, %nctaid.x;
	mov.u32 	%r20, %nctaid.y;
	mul.lo.s32 	%r21, %r19, %r20;
	mov.u32 	%r22, %nctaid.z;
	mul.lo.s32 	%r23, %r21, %r22;
	mov.u32 	%r24, %ctaid.y;
	add.s32 	%r25, %r1, %r24;
	mov.u32 	%r26, %ctaid.z;
	neg.s32 	%r27, %r26;
	setp.eq.s32 	%p2, %r25, %r27;
	sub.s32 	%r28, -2147483647, %r23;
	selp.b32 	%r5, %r28, 1, %p2;
	add.s64 	%rd4, %rd11, %rd12;
	mov.b32 	%r37, 0;
$L__BB1_2:
	setp.ge.s32 	%p3, %r3, %r10;
	@%p3 bra 	$L__BB1_4;
	ld.global.f32 	%f1, [%rd2];
	fma.rn.f32 	%f2, %f1, 0f40000000, 0f3F800000;
	st.global.f32 	[%rd2], %f2;
$L__BB1_4:
	setp.ne.s64 	%p4, %rd1, 0;
	@%p4 bra 	$L__BB1_6;
	// begin inline asm
	trap;
	// end inline asm
$L__BB1_6:
	setp.ne.s32 	%p5, %r4, 0;
	barrier.sync 	0;
	@%p5 bra 	$L__BB1_9;
	// begin inline asm
	atom.add.release.gpu.u32 %r29,[%rd3],%r5;
	// end inline asm
$L__BB1_8:
	// begin inline asm
	ld.acquire.gpu.u32 %r31,[%rd3];
	// end inline asm
	xor.b32  	%r32, %r31, %r29;
	setp.gt.s32 	%p6, %r32, -1;
	@%p6 bra 	$L__BB1_8;
$L__BB1_9:
	setp.ge.s32 	%p7, %r3, %r10;
	barrier.sync 	0;
	@%p7 bra 	$L__BB1_11;
	ld.global.f32 	%f3, [%rd2];
	ld.global.f32 	%f4, [%rd4];
	fma.rn.f32 	%f5, %f3, %f4, 0f3F000000;
	st.global.f32 	[%rd4], %f5;
$L__BB1_11:
	setp.ne.s64 	%p8, %rd1, 0;
	@%p8 bra 	$L__BB1_13;
	// begin inline asm
	trap;
	// end inline asm
$L__BB1_13:
	setp.ne.s32 	%p9, %r4, 0;
	barrier.sync 	0;
	@%p9 bra 	$L__BB1_16;
	// begin inline asm
	atom.add.release.gpu.u32 %r33,[%rd3],%r5;
	// end inline asm
$L__BB1_15:
	// begin inline asm
	ld.acquire.gpu.u32 %r35,[%rd3];
	// end inline asm
	xor.b32  	%r36, %r35, %r33;
	setp.gt.s32 	%p10, %r36, -1;
	@%p10 bra 	$L__BB1_15;
$L__BB1_16:
	barrier.sync 	0;
	add.s32 	%r37, %r37, 1;
	setp.ne.s32 	%p11, %r37, %r11;
	@%p11 bra 	$L__BB1_2;
$L__BB1_17:
	ret;

}
	// .globl	_Z20cooperativeReductionPKfPfi
.visible .entry _Z20cooperativeReductionPKfPfi(
	.param .u64 .ptr .align 1 _Z20cooperativeReductionPKfPfi_param_0,
	.param .u64 .ptr .align 1 _Z20cooperativeReductionPKfPfi_param_1,
	.param .u32 _Z20cooperativeReductionPKfPfi_param_2
)
{
	.reg .pred 	%p<19>;
	.reg .b32 	%r<59>;
	.reg .b32 	%f<90>;
	.reg .b64 	%rd<30>;

	ld.param.u64 	%rd11, [_Z20cooperativeReductionPKfPfi_param_0];
	ld.param.u64 	%rd12, [_Z20cooperativeReductionPKfPfi_param_1];
	ld.param.u32 	%r27, [_Z20cooperativeReductionPKfPfi_param_2];
	cvta.to.global.u64 	%rd1, %rd12;
	// begin inline asm
	mov.u32 %r25, %envreg2;
	// end inline asm
	cvt.u64.u32 	%rd13, %r25;
	// begin inline asm
	mov.u32 %r26, %envreg1;
	// end inline asm
	cvt.u64.u32 	%rd14, %r26;
	shl.b64 	%rd15, %rd14, 32;
	or.b64  	%rd2, %rd15, %rd13;
	mov.u32 	%r1, %tid.x;
	mov.u32 	%r2, %ctaid.x;
	mov.u32 	%r53, %ntid.x;
	mad.lo.s32 	%r4, %r2, %r53, %r1;
	setp.ge.s32 	%p1, %r4, %r27;
	mov.f32 	%f80, 0f00000000;
	@%p1 bra 	$L__BB2_2;
	cvta.to.global.u64 	%rd16, %rd11;
	mul.wide.s32 	%rd17, %r4, 4;
	add.s64 	%rd18, %rd16, %rd17;
	ld.global.f32 	%f80, [%rd18];
$L__BB2_2:
	shl.b32 	%r28, %r1, 2;
	mov.u32 	%r29, sdata;
	add.s32 	%r5, %r29, %r28;
	st.shared.f32 	[%r5], %f80;
	barrier.sync 	0;
	setp.lt.u32 	%p2, %r53, 2;
	@%p2 bra 	$L__BB2_6;
$L__BB2_3:
	shr.u32 	%r7, %r53, 1;
	setp.ge.u32 	%p3, %r1, %r7;
	@%p3 bra 	$L__BB2_5;
	shl.b32 	%r30, %r7, 2;
	add.s32 	%r31, %r5, %r30;
	ld.shared.f32 	%f17, [%r31];
	ld.shared.f32 	%f18, [%r5];
	add.f32 	%f19, %f17, %f18;
	st.shared.f32 	[%r5], %f19;
$L__BB2_5:
	barrier.sync 	0;
	setp.gt.u32 	%p4, %r53, 3;
	mov.u32 	%r53, %r7;
	@%p4 bra 	$L__BB2_3;
$L__BB2_6:
	setp.ne.s32 	%p5, %r1, 0;
	@%p5 bra 	$L__BB2_8;
	ld.shared.f32 	%f20, [sdata];
	mul.wide.u32 	%rd19, %r2, 4;
	add.s64 	%rd20, %rd1, %rd19;
	st.global.f32 	[%rd20], %f20;
$L__BB2_8:
	setp.ne.s64 	%p6, %rd2, 0;
	@%p6 bra 	$L__BB2_10;
	// begin inline asm
	trap;
	// end inline asm
$L__BB2_10:
	barrier.sync 	0;
	mov.u32 	%r32, %tid.y;
	add.s32 	%r33, %r1, %r32;
	mov.u32 	%r34, %tid.z;
	or.b32  	%r35, %r33, %r34;
	setp.ne.s32 	%p7, %r35, 0;
	@%p7 bra 	$L__BB2_13;
	add.s64 	%rd21, %rd2, 4;
	mov.u32 	%r38, %nctaid.x;
	mov.u32 	%r39, %nctaid.y;
	mul.lo.s32 	%r40, %r38, %r39;
	mov.u32 	%r41, %nctaid.z;
	mul.lo.s32 	%r42, %r40, %r41;
	mov.u32 	%r43, %ctaid.y;
	add.s32 	%r44, %r2, %r43;
	mov.u32 	%r45, %ctaid.z;
	neg.s32 	%r46, %r45;
	setp.eq.s32 	%p8, %r44, %r46;
	sub.s32 	%r47, -2147483647, %r42;
	selp.b32 	%r37, %r47, 1, %p8;
	// begin inline asm
	atom.add.release.gpu.u32 %r36,[%rd21],%r37;
	// end inline asm
$L__BB2_12:
	// begin inline asm
	ld.acquire.gpu.u32 %r48,[%rd21];
	// end inline asm
	xor.b32  	%r49, %r48, %r36;
	setp.gt.s32 	%p9, %r49, -1;
	@%p9 bra 	$L__BB2_12;
$L__BB2_13:
	barrier.sync 	0;
	or.b32  	%r50, %r2, %r1;
	setp.ne.s32 	%p10, %r50, 0;
	@%p10 bra 	$L__BB2_27;
	mov.u32 	%r9, %nctaid.x;
	and.b32  	%r10, %r9, 15;
	setp.lt.u32 	%p11, %r9, 16;
	mov.f32 	%f89, 0f00000000;
	mov.b32 	%r56, 0;
	@%p11 bra 	$L__BB2_17;
	and.b32  	%r56, %r9, 2147483632;
	and.b32  	%r52, %r9, -16;
	neg.s32 	%r54, %r52;
	add.s64 	%rd28, %rd1, 32;
	mov.f32 	%f89, 0f00000000;
$L__BB2_16:
	.pragma "nounroll";
	ld.global.f32 	%f24, [%rd28+-32];
	add.f32 	%f25, %f89, %f24;
	ld.global.f32 	%f26, [%rd28+-28];
	add.f32 	%f27, %f25, %f26;
	ld.global.f32 	%f28, [%rd28+-24];
	add.f32 	%f29, %f27, %f28;
	ld.global.f32 	%f30, [%rd28+-20];
	add.f32 	%f31, %f29, %f30;
	ld.global.f32 	%f32, [%rd28+-16];
	add.f32 	%f33, %f31, %f32;
	ld.global.f32 	%f34, [%rd28+-12];
	add.f32 	%f35, %f33, %f34;
	ld.global.f32 	%f36, [%rd28+-8];
	add.f32 	%f37, %f35, %f36;
	ld.global.f32 	%f38, [%rd28+-4];
	add.f32 	%f39, %f37, %f38;
	ld.global.f32 	%f40, [%rd28];
	add.f32 	%f41, %f39, %f40;
	ld.global.f32 	%f42, [%rd28+4];
	add.f32 	%f43, %f41, %f42;
	ld.global.f32 	%f44, [%rd28+8];
	add.f32 	%f45, %f43, %f44;
	ld.global.f32 	%f46, [%rd28+12];
	add.f32 	%f47, %f45, %f46;
	ld.global.f32 	%f48, [%rd28+16];
	add.f32 	%f49, %f47, %f48;
	ld.global.f32 	%f50, [%rd28+20];
	add.f32 	%f51, %f49, %f50;
	ld.global.f32 	%f52, [%rd28+24];
	add.f32 	%f53, %f51, %f52;
	ld.global.f32 	%f54, [%rd28+28];
	add.f32 	%f89, %f53, %f54;
	add.s32 	%r54, %r54, 16;
	add.s64 	%rd28, %rd28, 64;
	setp.ne.s32 	%p12, %r54, 0;
	@%p12 bra 	$L__BB2_16;
$L__BB2_17:
	setp.eq.s32 	%p13, %r10, 0;
	@%p13 bra 	$L__BB2_26;
	and.b32  	%r16, %r9, 7;
	setp.lt.u32 	%p14, %r10, 8;
	@%p14 bra 	$L__BB2_20;
	mul.wide.u32 	%rd23, %r56, 4;
	add.s64 	%rd24, %rd1, %rd23;
	ld.global.f32 	%f56, [%rd24];
	add.f32 	%f57, %f89, %f56;
	ld.global.f32 	%f58, [%rd24+4];
	add.f32 	%f59, %f57, %f58;
	ld.global.f32 	%f60, [%rd24+8];
	add.f32 	%f61, %f59, %f60;
	ld.global.f32 	%f62, [%rd24+12];
	add.f32 	%f63, %f61, %f62;
	ld.global.f32 	%f64, [%rd24+16];
	add.f32 	%f65, %f63, %f64;
	ld.global.f32 	%f66, [%rd24+20];
	add.f32 	%f67, %f65, %f66;
	ld.global.f32 	%f68, [%rd24+24];
	add.f32 	%f69, %f67, %f68;
	ld.global.f32 	%f70, [%rd24+28];
	add.f32 	%f89, %f69, %f70;
	add.s32 	%r56, %r56, 8;
$L__BB2_20:
	setp.eq.s32 	%p15, %r16, 0;
	@%p15 bra 	$L__BB2_26;
	and.b32  	%r19, %r9, 3;
	setp.lt.u32 	%p16, %r16, 4;
	@%p16 bra 	$L__BB2_23;
	mul.wide.u32 	%rd25, %r56, 4;
	add.s64 	%rd26, %rd1, %rd25;
	ld.global.f32 	%f72, [%rd26];
	add.f32 	%f73, %f89, %f72;
	ld.global.f32 	%f74, [%rd26+4];
	add.f32 	%f75, %f73, %f74;
	ld.global.f32 	%f76, [%rd26+8];
	add.f32 	%f77, %f75, %f76;
	ld.global.f32 	%f78, [%rd26+12];
	add.f32 	%f89, %f77, %f78;
	add.s32 	%r56, %r56, 4;
$L__BB2_23:
	setp.eq.s32 	%p17, %r19, 0;
	@%p17 bra 	$L__BB2_26;
	mul.wide.u32 	%rd27, %r56, 4;
	add.s64 	%rd29, %rd1, %rd27;
	neg.s32 	%r58, %r19;
$L__BB2_25:
	.pragma "nounroll";
	ld.global.f32 	%f79, [%rd29];
	add.f32 	%f89, %f89, %f79;
	add.s64 	%rd29, %rd29, 4;
	add.s32 	%r58, %r58, 1;
	setp.ne.s32 	%p18, %r58, 0;
	@%p18 bra 	$L__BB2_25;
$L__BB2_26:
	st.global.f32 	[%rd1], %f89;
$L__BB2_27:
	ret;

}
	// .globl	_Z21warpCooperativeKernelPKfPfi
.visible .entry _Z21warpCooperativeKernelPKfPfi(
	.param .u64 .ptr .align 1 _Z21warpCooperativeKernelPKfPfi_param_0,
	.param .u64 .ptr .align 1 _Z21warpCooperativeKernelPKfPfi_param_1,
	.param .u32 _Z21warpCooperativeKernelPKfPfi_param_2
)
{
	.reg .pred 	%p<8>;
	.reg .b32 	%r<18>;
	.reg .b32 	%f<15>;
	.reg .b64 	%rd<8>;

	ld.param.u64 	%rd1, [_Z21warpCooperativeKernelPKfPfi_param_0];
	ld.param.u64 	%rd2, [_Z21warpCooperativeKernelPKfPfi_param_1];
	ld.param.u32 	%r2, [_Z21warpCooperativeKernelPKfPfi_param_2];
	mov.u32 	%r3, %ctaid.x;
	mov.u32 	%r4, %ntid.x;
	mov.u32 	%r5, %tid.x;
	mad.lo.s32 	%r1, %r3, %r4, %r5;
	setp.ge.s32 	%p1, %r1, %r2;
	@%p1 bra 	$L__BB3_2;
	cvta.to.global.u64 	%rd3, %rd2;
	cvta.to.global.u64 	%rd4, %rd1;
	mul.wide.s32 	%rd5, %r1, 4;
	add.s64 	%rd6, %rd4, %rd5;
	ld.global.f32 	%f1, [%rd6];
	mov.b32 	%r6, %f1;
	shfl.sync.down.b32	%r7|%p2, %r6, 16, 31, -1;
	mov.b32 	%f2, %r7;
	add.f32 	%f3, %f1, %f2;
	mov.b32 	%r8, %f3;
	shfl.sync.down.b32	%r9|%p3, %r8, 8, 31, -1;
	mov.b32 	%f4, %r9;
	add.f32 	%f5, %f3, %f4;
	mov.b32 	%r10, %f5;
	shfl.sync.down.b32	%r11|%p4, %r10, 4, 31, -1;
	mov.b32 	%f6, %r11;
	add.f32 	%f7, %f5, %f6;
	mov.b32 	%r12, %f7;
	shfl.sync.down.b32	%r13|%p5, %r12, 2, 31, -1;
	mov.b32 	%f8, %r13;
	add.f32 	%f9, %f7, %f8;
	mov.b32 	%r14, %f9;
	shfl.sync.down.b32	%r15|%p6, %r14, 1, 31, -1;
	mov.b32 	%f10, %r15;
	add.f32 	%f11, %f9, %f10;
	mov.b32 	%r16, %f11;
	shfl.sync.idx.b32	%r17|%p7, %r16, 0, 31, -1;
	mov.b32 	%f12, %r17;
	add.f32 	%f13, %f12, 0f322BCC77;
	div.rn.f32 	%f14, %f1, %f13;
	add.s64 	%rd7, %rd3, %rd5;
	st.global.f32 	[%rd7], %f14;
$L__BB3_2:
	ret;

}
	// .globl	_Z24clusterCooperativeKernelPKfPfi
.visible .entry _Z24clusterCooperativeKernelPKfPfi(
	.param .u64 .ptr .align 1 _Z24clusterCooperativeKernelPKfPfi_param_0,
	.param .u64 .ptr .align 1 _Z24clusterCooperativeKernelPKfPfi_param_1,
	.param .u32 _Z24clusterCooperativeKernelPKfPfi_param_2
)
{
	.reg .pred 	%p<2>;
	.reg .b32 	%r<6>;
	.reg .b32 	%f<3>;
	.reg .b64 	%rd<8>;

	ld.param.u64 	%rd1, [_Z24clusterCooperativeKernelPKfPfi_param_0];
	ld.param.u64 	%rd2, [_Z24clusterCooperativeKernelPKfPfi_param_1];
	ld.param.u32 	%r2, [_Z24clusterCooperativeKernelPKfPfi_param_2];
	mov.u32 	%r3, %ctaid.x;
	mov.u32 	%r4, %ntid.x;
	mov.u32 	%r5, %tid.x;
	mad.lo.s32 	%r1, %r3, %r4, %r5;
	setp.ge.s32 	%p1, %r1, %r2;
	@%p1 bra 	$L__BB4_2;
	cvta.to.global.u64 	%rd3, %rd1;
	cvta.to.global.u64 	%rd4, %rd2;
	mul.wide.s32 	%rd5, %r1, 4;
	add.s64 	%rd6, %rd3, %rd5;
	ld.global.f32 	%f1, [%rd6];
	add.f32 	%f2, %f1, %f1;
	add.s64 	%rd7, %rd4, %rd5;
	st.global.f32 	[%rd7], %f2;
$L__BB4_2:
	ret;

}


// ===== COMPILED SASS (sm_100) =====

	.target	sm_100

	.elftype	@"ET_EXEC"


//--------------------- .note.nv.tkinfo           --------------------------
	.section	.note.nv.tkinfo,"",@"SHT_NOTE"
	.sectionflags	@"SHF_NOTE_NV_TKINFO"
	.tkinfo
        /*0018*/ 	.word	0x00000002
        /*0030*/ 	.string	""
        /*0030*/ 	.string	"ptxas"
        /*0030*/ 	.string	"Cuda compilation tools, release 13.0, V13.0.88"
        /*0030*/ 	.string	"Build cuda_13.0.r13.0/compiler.36424714_0"
        /*0030*/ 	.string	"-arch sm_100 -m 64 "



//--------------------- .note.nv.cuinfo           --------------------------
	.section	.note.nv.cuinfo,"",@"SHT_NOTE"
	.sectionflags	@"SHF_NOTE_NV_CUINFO"
        /*0018*/ 	.short	0x0002
        /*001a*/ 	.short	0x0064
        /*001c*/ 	.short	0x0082
	.zero		2


//--------------------- .nv.info                  --------------------------
	.section	.nv.info,"",@"SHT_CUDA_INFO"
	.align	4


	//----- nvinfo : EIATTR_REGCOUNT
	.align		4
        /*0000*/ 	.byte	0x04, 0x2f
        /*0002*/ 	.short	(.L_2 - .L_1)
	.align		4
.L_1:
        /*0004*/ 	.word	index@(_Z16persistentKernelP4Taski)
        /*0008*/ 	.word	0x00000010


	//----- nvinfo : EIATTR_FRAME_SIZE
	.align		4
.L_2:
        /*000c*/ 	.byte	0x04, 0x11
        /*000e*/ 	.short	(.L_4 - .L_3)
	.align		4
.L_3:
        /*0010*/ 	.word	index@(_Z16persistentKernelP4Taski)
        /*0014*/ 	.word	0x00000000


	//----- nvinfo : EIATTR_REGCOUNT
	.align		4
.L_4:
        /*0018*/ 	.byte	0x04, 0x2f
        /*001a*/ 	.short	(.L_6 - .L_5)
	.align		4
.L_5:
        /*001c*/ 	.word	index@(_Z27cooperativePersistentKernelPfS_ii)
        /*0020*/ 	.word	0x00000011


	//----- nvinfo : EIATTR_FRAME_SIZE
	.align		4
.L_6:
        /*0024*/ 	.byte	0x04, 0x11
        /*0026*/ 	.short	(.L_8 - .L_7)
	.align		4
.L_7:
        /*0028*/ 	.word	index@(_Z27cooperativePersistentKernelPfS_ii)
        /*002c*/ 	.word	0x00000000


	//----- nvinfo : EIATTR_REGCOUNT
	.align		4
.L_8:
        /*0030*/ 	.byte	0x04, 0x2f
        /*0032*/ 	.short	(.L_10 - .L_9)
	.align		4
.L_9:
        /*0034*/ 	.word	index@(_Z20cooperativeReductionPKfPfi)
        /*0038*/ 	.word	0x0000001f


	//----- nvinfo : EIATTR_FRAME_SIZE
	.align		4
.L_10:
        /*003c*/ 	.byte	0x04, 0x11
        /*003e*/ 	.short	(.L_12 - .L_11)
	.align		4
.L_11:
        /*0040*/ 	.word	index@(_Z20cooperativeReductionPKfPfi)
        /*0044*/ 	.word	0x00000000


	//----- nvinfo : EIATTR_REGCOUNT
	.align		4
.L_12:
        /*0048*/ 	.byte	0x04, 0x2f
        /*004a*/ 	.short	(.L_14 - .L_13)
	.align		4
.L_13:
        /*004c*/ 	.word	index@(_Z21warpCooperativeKernelPKfPfi)
        /*0050*/ 	.word	0x00000010


	//----- nvinfo : EIATTR_FRAME_SIZE
	.align		4
.L_14:
        /*0054*/ 	.byte	0x04, 0x11
        /*0056*/ 	.short	(.L_16 - .L_15)
	.align		4
.L_15:
        /*0058*/ 	.word	index@($__internal_0_$__cuda_sm3x_div_rn_noftz_f32_slowpath)
        /*005c*/ 	.word	0x00000000


	//----- nvinfo : EIATTR_FRAME_SIZE
	.align		4
.L_16:
        /*0060*/ 	.byte	0x04, 0x11
        /*0062*/ 	.short	(.L_18 - .L_17)
	.align		4
.L_17:
        /*0064*/ 	.word	index@(_Z21warpCooperativeKernelPKfPfi)
        /*0068*/ 	.word	0x00000000


	//----- nvinfo : EIATTR_REGCOUNT
	.align		4
.L_18:
        /*006c*/ 	.byte	0x04, 0x2f
        /*006e*/ 	.short	(.L_20 - .L_19)
	.align		4
.L_19:
        /*0070*/ 	.word	index@(_Z24clusterCooperativeKernelPKfPfi)
        /*0074*/ 	.word	0x0000000a


	//----- nvinfo : EIATTR_FRAME_SIZE
	.align		4
.L_20:
        /*0078*/ 	.byte	0x04, 0x11
        /*007a*/ 	.short	(.L_22 - .L_21)
	.align		4
.L_21:
        /*007c*/ 	.word	index@(_Z24clusterCooperativeKernelPKfPfi)
        /*0080*/ 	.word	0x00000000


	//----- nvinfo : EIATTR_MIN_STACK_SIZE
	.align		4
.L_22:
        /*0084*/ 	.byte	0x04, 0x12
        /*0086*/ 	.short	(.L_24 - .L_23)
	.align		4
.L_23:
        /*0088*/ 	.word	index@(_Z24clusterCooperativeKernelPKfPfi)
        /*008c*/ 	.word	0x00000000


	//----- nvinfo : EIATTR_MIN_STACK_SIZE
	.align		4
.L_24:
        /*0090*/ 	.byte	0x04, 0x12
        /*0092*/ 	.short	(.L_26 - .L_25)
	.align		4
.L_25:
        /*0094*/ 	.word	index@(_Z21warpCooperativeKernelPKfPfi)
        /*0098*/ 	.word	0x00000000


	//----- nvinfo : EIATTR_MIN_STACK_SIZE
	.align		4
.L_26:
        /*009c*/ 	.byte	0x04, 0x12
        /*009e*/ 	.short	(.L_28 - .L_27)
	.align		4
.L_27:
        /*00a0*/ 	.word	index@(_Z20cooperativeReductionPKfPfi)
        /*00a4*/ 	.word	0x00000000


	//----- nvinfo : EIATTR_MIN_STACK_SIZE
	.align		4
.L_28:
        /*00a8*/ 	.byte	0x04, 0x12
        /*00aa*/ 	.short	(.L_30 - .L_29)
	.align		4
.L_29:
        /*00ac*/ 	.word	index@(_Z27cooperativePersistentKernelPfS_ii)
        /*00b0*/ 	.word	0x00000000


	//----- nvinfo : EIATTR_MIN_STACK_SIZE
	.align		4
.L_30:
        /*00b4*/ 	.byte	0x04, 0x12
        /*00b6*/ 	.short	(.L_32 - .L_31)
	.align		4
.L_31:
        /*00b8*/ 	.word	index@(_Z16persistentKernelP4Taski)
        /*00bc*/ 	.word	0x00000000
.L_32:


//--------------------- .nv.compat                --------------------------
	.section	.nv.compat,"",@"SHT_CUDA_COMPAT_INFO"
	.align	4
        /*0000*/ 	.byte	0x02, 0x09, 0x00, 0x00, 0x02, 0x02, 0x01, 0x00, 0x02, 0x05, 0x05, 0x00, 0x03, 0x07, 0x01, 0x01
        /*0010*/ 	.byte	0x02, 0x03, 0x00, 0x00, 0x02, 0x06, 0x01, 0x00, 0x04, 0x0b, 0x08, 0x00, 0x01, 0x00, 0x00, 0x00
        /*0020*/ 	.byte	0x00, 0x00, 0x00, 0x00


//--------------------- .nv.info._Z24clusterCooperativeKernelPKfPfi --------------------------
	.section	.nv.info._Z24clusterCooperativeKernelPKfPfi,"",@"SHT_CUDA_INFO"
	.sectionflags	@""
	.align	4


	//----- nvinfo : EIATTR_CUDA_API_VERSION
	.align		4
        /*0000*/ 	.byte	0x04, 0x37
        /*0002*/ 	.short	(.L_34 - .L_33)
.L_33:
        /*0004*/ 	.word	0x00000082


	//----- nvinfo : EIATTR_KPARAM_INFO
	.align		4
.L_34:
        /*0008*/ 	.byte	0x04, 0x17
        /*000a*/ 	.short	(.L_36 - .L_35)
.L_35:
        /*000c*/ 	.word	0x00000000
        /*0010*/ 	.short	0x0002
        /*0012*/ 	.short	0x0010
        /*0014*/ 	.byte	0x00, 0xf0, 0x11, 0x00


	//----- nvinfo : EIATTR_KPARAM_INFO
	.align		4
.L_36:
        /*0018*/ 	.byte	0x04, 0x17
        /*001a*/ 	.short	(.L_38 - .L_37)
.L_37:
        /*001c*/ 	.word	0x00000000
        /*0020*/ 	.short	0x0001
        /*0022*/ 	.short	0x0008
        /*0024*/ 	.byte	0x00, 0xf5, 0x21, 0x00


	//----- nvinfo : EIATTR_KPARAM_INFO
	.align		4
.L_38:
        /*0028*/ 	.byte	0x04, 0x17
        /*002a*/ 	.short	(.L_40 - .L_39)
.L_39:
        /*002c*/ 	.word	0x00000000
        /*0030*/ 	.short	0x0000
        /*0032*/ 	.short	0x0000
        /*0034*/ 	.byte	0x00, 0xf5, 0x21, 0x00


	//----- nvinfo : EIATTR_SPARSE_MMA_MASK
	.align		4
.L_40:
        /*0038*/ 	.byte	0x03, 0x50
        /*003a*/ 	.short	0x0000


	//----- nvinfo : EIATTR_MAXREG_COUNT
	.align		4
        /*003c*/ 	.byte	0x03, 0x1b
        /*003e*/ 	.short	0x00ff


	//----- nvinfo : EIATTR_MERCURY_ISA_VERSION
	.align		4
        /*0040*/ 	.byte	0x03, 0x5f
        /*0042*/ 	.short	0x0101


	//----- nvinfo : EIATTR_VRC_CTA_INIT_COUNT
	.align		4
        /*0044*/ 	.byte	0x02, 0x4a
	.zero		1
	.zero		1


	//----- nvinfo : EIATTR_EXIT_INSTR_OFFSETS
	.align		4
        /*0048*/ 	.byte	0x04, 0x1c
        /*004a*/ 	.short	(.L_42 - .L_41)


	//   ....[0]....
.L_41:
        /*004c*/ 	.word	0x00000070


	//   ....[1]....
        /*0050*/ 	.word	0x00000100


	//----- nvinfo : EIATTR_CBANK_PARAM_SIZE
	.align		4
.L_42:
        /*0054*/ 	.byte	0x03, 0x19
        /*0056*/ 	.short	0x0014


	//----- nvinfo : EIATTR_PARAM_CBANK
	.align		4
        /*0058*/ 	.byte	0x04, 0x0a
        /*005a*/ 	.short	(.L_44 - .L_43)
	.align		4
.L_43:
        /*005c*/ 	.word	index@(.nv.constant0._Z24clusterCooperativeKernelPKfPfi)
        /*0060*/ 	.short	0x0380
        /*0062*/ 	.short	0x0014


	//----- nvinfo : EIATTR_SW_WAR
	.align		4
.L_44:
        /*0064*/ 	.byte	0x04, 0x36
        /*0066*/ 	.short	(.L_46 - .L_45)
.L_45:
        /*0068*/ 	.word	0x00000008
.L_46:


//--------------------- .nv.info._Z21warpCooperativeKernelPKfPfi --------------------------
	.section	.nv.info._Z21warpCooperativeKernelPKfPfi,"",@"SHT_CUDA_INFO"
	.sectionflags	@""
	.align	4


	//----- nvinfo : EIATTR_CUDA_API_VERSION
	.align		4
        /*0000*/ 	.byte	0x04, 0x37
        /*0002*/ 	.short	(.L_48 - .L_47)
.L_47:
        /*0004*/ 	.word	0x00000082


	//----- nvinfo : EIATTR_KPARAM_INFO
	.align		4
.L_48:
        /*0008*/ 	.byte	0x04, 0x17
        /*000a*/ 	.short	(.L_50 - .L_49)
.L_49:
        /*000c*/ 	.word	0x00000000
        /*0010*/ 	.short	0x0002
        /*0012*/ 	.short	0x0010
        /*0014*/ 	.byte	0x00, 0xf0, 0x11, 0x00


	//----- nvinfo : EIATTR_KPARAM_INFO
	.align		4
.L_50:
        /*0018*/ 	.byte	0x04, 0x17
        /*001a*/ 	.short	(.L_52 - .L_51)
.L_51:
        /*001c*/ 	.word	0x00000000
        /*0020*/ 	.short	0x0001
        /*0022*/ 	.short	0x0008
        /*0024*/ 	.byte	0x00, 0xf5, 0x21, 0x00


	//----- nvinfo : EIATTR_KPARAM_INFO
	.align		4
.L_52:
        /*0028*/ 	.byte	0x04, 0x17
        /*002a*/ 	.short	(.L_54 - .L_53)
.L_53:
        /*002c*/ 	.word	0x00000000
        /*0030*/ 	.short	0x0000
        /*0032*/ 	.short	0x0000
        /*0034*/ 	.byte	0x00, 0xf5, 0x21, 0x00


	//----- nvinfo : EIATTR_SPARSE_MMA_MASK
	.align		4
.L_54:
        /*0038*/ 	.byte	0x03, 0x50
        /*003a*/ 	.short	0x0000


	//----- nvinfo : EIATTR_MAXREG_COUNT
	.align		4
        /*003c*/ 	.byte	0x03, 0x1b
        /*003e*/ 	.short	0x00ff


	//----- nvinfo : EIATTR_MERCURY_ISA_VERSION
	.align		4
        /*0040*/ 	.byte	0x03, 0x5f
        /*0042*/ 	.short	0x0101


	//----- nvinfo : EIATTR_COOP_GROUP_MASK_REGIDS
	.align		4
        /*0044*/ 	.byte	0x04, 0x29
        /*0046*/ 	.short	(.L_56 - .L_55)


	//   ....[0]....
.L_55:
        /*0048*/ 	.word	0xffffffff


	//   ....[1]....
        /*004c*/ 	.word	0xffffffff


	//   ....[2]....
        /*0050*/ 	.word	0xffffffff


	//   ....[3]....
        /*0054*/ 	.word	0xffffffff


	//   ....[4]....
        /*0058*/ 	.word	0xffffffff


	//   ....[5]....
        /*005c*/ 	.word	0xffffffff


	//----- nvinfo : EIATTR_COOP_GROUP_INSTR_OFFSETS
	.align		4
.L_56:
        /*0060*/ 	.byte	0x04, 0x28
        /*0062*/ 	.short	(.L_58 - .L_57)


	//   ....[0]....
.L_57:
        /*0064*/ 	.word	0x000000d0


	//   ....[1]....
        /*0068*/ 	.word	0x000000f0


	//   ....[2]....
        /*006c*/ 	.word	0x00000110


	//   ....[3]....
        /*0070*/ 	.word	0x00000130


	//   ....[4]....
        /*0074*/ 	.word	0x00000150


	//   ....[5]....
        /*0078*/ 	.word	0x00000170


	//----- nvinfo : EIATTR_VRC_CTA_INIT_COUNT
	.align		4
.L_58:
        /*007c*/ 	.byte	0x02, 0x4a
	.zero		1
	.zero		1


	//----- nvinfo : EIATTR_EXIT_INSTR_OFFSETS
	.align		4
        /*0080*/ 	.byte	0x04, 0x1c
        /*0082*/ 	.short	(.L_60 - .L_59)


	//   ....[0]....
.L_59:
        /*0084*/ 	.word	0x00000070


	//   ....[1]....
        /*0088*/ 	.word	0x00000280


	//----- nvinfo : EIATTR_CRS_STACK_SIZE
	.align		4
.L_60:
        /*008c*/ 	.byte	0x04, 0x1e
        /*008e*/ 	.short	(.L_62 - .L_61)
.L_61:
        /*0090*/ 	.word	0x00000000


	//----- nvinfo : EIATTR_CBANK_PARAM_SIZE
	.align		4
.L_62:
        /*0094*/ 	.byte	0x03, 0x19
        /*0096*/ 	.short	0x0014


	//----- nvinfo : EIATTR_PARAM_CBANK
	.align		4
        /*0098*/ 	.byte	0x04, 0x0a
        /*009a*/ 	.short	(.L_64 - .L_63)
	.align		4
.L_63:
        /*009c*/ 	.word	index@(.nv.constant0._Z21warpCooperativeKernelPKfPfi)
        /*00a0*/ 	.short	0x0380
        /*00a2*/ 	.short	0x0014


	//----- nvinfo : EIATTR_SW_WAR
	.align		4
.L_64:
        /*00a4*/ 	.byte	0x04, 0x36
        /*00a6*/ 	.short	(.L_66 - .L_65)
.L_65:
        /*00a8*/ 	.word	0x00000008
.L_66:


//--------------------- .nv.info._Z20cooperativeReductionPKfPfi --------------------------
	.section	.nv.info._Z20cooperativeReductionPKfPfi,"",@"SHT_CUDA_INFO"
	.sectionflags	@""
	.align	4


	//----- nvinfo : EIATTR_CUDA_API_VERSION
	.align		4
        /*0000*/ 	.byte	0x04, 0x37
        /*0002*/ 	.short	(.L_68 - .L_67)
.L_67:
        /*0004*/ 	.word	0x00000082


	//----- nvinfo : EIATTR_KPARAM_INFO
	.align		4
.L_68:
        /*0008*/ 	.byte	0x04, 0x17
        /*000a*/ 	.short	(.L_70 - .L_69)
.L_69:
        /*000c*/ 	.word	0x00000000
        /*0010*/ 	.short	0x0002
        /*0012*/ 	.short	0x0010
        /*0014*/ 	.byte	0x00, 0xf0, 0x11, 0x00


	//----- nvinfo : EIATTR_KPARAM_INFO
	.align		4
.L_70:
        /*0018*/ 	.byte	0x04, 0x17
        /*001a*/ 	.short	(.L_72 - .L_71)
.L_71:
        /*001c*/ 	.word	0x00000000
        /*0020*/ 	.short	0x0001
        /*0022*/ 	.short	0x0008
        /*0024*/ 	.byte	0x00, 0xf5, 0x21, 0x00


	//----- nvinfo : EIATTR_KPARAM_INFO
	.align		4
.L_72:
        /*0028*/ 	.byte	0x04, 0x17
        /*002a*/ 	.short	(.L_74 - .L_73)
.L_73:
        /*002c*/ 	.word	0x00000000
        /*0030*/ 	.short	0x0000
        /*0032*/ 	.short	0x0000
        /*0034*/ 	.byte	0x00, 0xf5, 0x21, 0x00


	//----- nvinfo : EIATTR_SPARSE_MMA_MASK
	.align		4
.L_74:
        /*0038*/ 	.byte	0x03, 0x50
        /*003a*/ 	.short	0x0000


	//----- nvinfo : EIATTR_MAXREG_COUNT
	.align		4
        /*003c*/ 	.byte	0x03, 0x1b
        /*003e*/ 	.short	0x00ff


	//----- nvinfo : EIATTR_NUM_BARRIERS
	.align		4
        /*0040*/ 	.byte	0x02, 0x4c
        /*0042*/ 	.byte	0x01
	.zero		1


	//----- nvinfo : EIATTR_MERCURY_ISA_VERSION
	.align		4
        /*0044*/ 	.byte	0x03, 0x5f
        /*0046*/ 	.short	0x0101


	//----- nvinfo : EIATTR_INT_WARP_WIDE_INSTR_OFFSETS
	.align		4
        /*0048*/ 	.byte	0x04, 0x31
        /*004a*/ 	.short	(.L_76 - .L_75)


	//   ....[0]....
.L_75:
        /*004c*/ 	.word	0x00000450


	//   ....[1]....
        /*0050*/ 	.word	0x000005b0


	//----- nvinfo : EIATTR_COOP_GROUP_MASK_REGIDS
	.align		4
.L_76:
        /*0054*/ 	.byte	0x04, 0x29
        /*0056*/ 	.short	(.L_78 - .L_77)


	//   ....[0]....
.L_77:
        /*0058*/ 	.word	0xffffffff


	//   ....[1]....
        /*005c*/ 	.word	0xffffffff


	//   ....[2]....
        /*0060*/ 	.word	0xffffffff


	//   ....[3]....
        /*0064*/ 	.word	0xffffffff


	//----- nvinfo : EIATTR_COOP_GROUP_INSTR_OFFSETS
	.align		4
.L_78:
        /*0068*/ 	.byte	0x04, 0x28
        /*006a*/ 	.short	(.L_80 - .L_79)


	//   ....[0]....
.L_79:
        /*006c*/ 	.word	0x00000170


	//   ....[1]....
        /*0070*/ 	.word	0x00000200


	//   ....[2]....
        /*0074*/ 	.word	0x00000390


	//   ....[3]....
        /*0078*/ 	.word	0x00000640


	//----- nvinfo : EIATTR_VRC_CTA_INIT_COUNT
	.align		4
.L_80:
        /*007c*/ 	.byte	0x02, 0x4a
	.zero		1
	.zero		1


	//----- nvinfo : EIATTR_EXIT_INSTR_OFFSETS
	.align		4
        /*0080*/ 	.byte	0x04, 0x1c
        /*0082*/ 	.short	(.L_82 - .L_81)


	//   ....[0]....
.L_81:
        /*0084*/ 	.word	0x00000650


	//   ....[1]....
        /*0088*/ 	.word	0x00000d30


	//----- nvinfo : EIATTR_CRS_STACK_SIZE
	.align		4
.L_82:
        /*008c*/ 	.byte	0x04, 0x1e
        /*008e*/ 	.short	(.L_84 - .L_83)
.L_83:
        /*0090*/ 	.word	0x00000000


	//----- nvinfo : EIATTR_CBANK_PARAM_SIZE
	.align		4
.L_84:
        /*0094*/ 	.byte	0x03, 0x19
        /*0096*/ 	.short	0x0014


	//----- nvinfo : EIATTR_PARAM_CBANK
	.align		4
        /*0098*/ 	.byte	0x04, 0x0a
        /*009a*/ 	.short	(.L_86 - .L_85)
	.align		4
.L_85:
        /*009c*/ 	.word	index@(.nv.constant0._Z20cooperativeReductionPKfPfi)
        /*00a0*/ 	.short	0x0380
        /*00a2*/ 	.short	0x0014


	//----- nvinfo : EIATTR_SW_WAR
	.align		4
.L_86:
        /*00a4*/ 	.byte	0x04, 0x36
        /*00a6*/ 	.short	(.L_88 - .L_87)
.L_87:
        /*00a8*/ 	.word	0x00000008
.L_88:


//--------------------- .nv.info._Z27cooperativePersistentKernelPfS_ii --------------------------
	.section	.nv.info._Z27cooperativePersistentKernelPfS_ii,"",@"SHT_CUDA_INFO"
	.sectionflags	@""
	.align	4


	//----- nvinfo : EIATTR_CUDA_API_VERSION
	.align		4
        /*0000*/ 	.byte	0x04, 0x37
        /*0002*/ 	.short	(.L_90 - .L_89)
.L_89:
        /*0004*/ 	.word	0x00000082


	//----- nvinfo : EIATTR_KPARAM_INFO
	.align		4
.L_90:
        /*0008*/ 	.byte	0x04, 0x17
        /*000a*/ 	.short	(.L_92 - .L_91)
.L_91:
        /*000c*/ 	.word	0x00000000
        /*0010*/ 	.short	0x0003
        /*0012*/ 	.short	0x0014
        /*0014*/ 	.byte	0x00, 0xf0, 0x11, 0x00


	//----- nvinfo : EIATTR_KPARAM_INFO
	.align		4
.L_92:
        /*0018*/ 	.byte	0x04, 0x17
        /*001a*/ 	.short	(.L_94 - .L_93)
.L_93:
        /*001c*/ 	.word	0x00000000
        /*0020*/ 	.short	0x0002
        /*0022*/ 	.short	0x0010
        /*0024*/ 	.byte	0x00, 0xf0, 0x11, 0x00


	//----- nvinfo : EIATTR_KPARAM_INFO
	.align		4
.L_94:
        /*0028*/ 	.byte	0x04, 0x17
        /*002a*/ 	.short	(.L_96 - .L_95)
.L_95:
        /*002c*/ 	.word	0x00000000
        /*0030*/ 	.short	0x0001
        /*0032*/ 	.short	0x0008
        /*0034*/ 	.byte	0x00, 0xf5, 0x21, 0x00


	//----- nvinfo : EIATTR_KPARAM_INFO
	.align		4
.L_96:
        /*0038*/ 	.byte	0x04, 0x17
        /*003a*/ 	.short	(.L_98 - .L_97)
.L_97:
        /*003c*/ 	.word	0x00000000
        /*0040*/ 	.short	0x0000
        /*0042*/ 	.short	0x0000
        /*0044*/ 	.byte	0x00, 0xf5, 0x21, 0x00


	//----- nvinfo : EIATTR_SPARSE_MMA_MASK
	.align		4
.L_98:
        /*0048*/ 	.byte	0x03, 0x50
        /*004a*/ 	.short	0x0000


	//----- nvinfo : EIATTR_MAXREG_COUNT
	.align		4
        /*004c*/ 	.byte	0x03, 0x1b
        /*004e*/ 	.short	0x00ff


	//----- nvinfo : EIATTR_NUM_BARRIERS
	.align		4
        /*0050*/ 	.byte	0x02, 0x4c
        /*0052*/ 	.byte	0x01
	.zero		1


	//----- nvinfo : EIATTR_MERCURY_ISA_VERSION
	.align		4
        /*0054*/ 	.byte	0x03, 0x5f
        /*0056*/ 	.short	0x0101


	//----- nvinfo : EIATTR_INT_WARP_WIDE_INSTR_OFFSETS
	.align		4
        /*0058*/ 	.byte	0x04, 0x31
        /*005a*/ 	.short	(.L_100 - .L_99)


	//   ....[0]....
.L_99:
        /*005c*/ 	.word	0x000003c0


	//   ....[1]....
        /*0060*/ 	.word	0x00000480


	//   ....[2]....
        /*0064*/ 	.word	0x00000610


	//   ....[3]....
        /*0068*/ 	.word	0x000006d0


	//----- nvinfo : EIATTR_COOP_GROUP_MASK_REGIDS
	.align		4
.L_100:
        /*006c*/ 	.byte	0x04, 0x29
        /*006e*/ 	.short	(.L_102 - .L_101)


	//   ....[0]....
.L_101:
        /*0070*/ 	.word	0xffffffff


	//   ....[1]....
        /*0074*/ 	.word	0xffffffff


	//   ....[2]....
        /*0078*/ 	.word	0xffffffff


	//   ....[3]....
        /*007c*/ 	.word	0xffffffff


	//   ....[4]....
        /*0080*/ 	.word	0x05000009


	//   ....[5]....
        /*0084*/ 	.word	0x05000009


	//   ....[6]....
        /*0088*/ 	.word	0x05000009


	//   ....[7]....
        /*008c*/ 	.word	0x05000009


	//----- nvinfo : EIATTR_COOP_GROUP_INSTR_OFFSETS
	.align		4
.L_102:
        /*0090*/ 	.byte	0x04, 0x28
        /*0092*/ 	.short	(.L_104 - .L_103)


	//   ....[0]....
.L_103:
        /*0094*/ 	.word	0x00000380


	//   ....[1]....
        /*0098*/ 	.word	0x00000530


	//   ....[2]....
        /*009c*/ 	.word	0x000005d0


	//   ....[3]....
        /*00a0*/ 	.word	0x00000780


	//   ....[4]....
        /*00a4*/ 	.word	0x00000850


	//   ....[5]....
        /*00a8*/ 	.word	0x00000900


	//   ....[6]....
        /*00ac*/ 	.word	0x000009b0


	//   ....[7]....
        /*00b0*/ 	.word	0x00000a60


	//----- nvinfo : EIATTR_VRC_CTA_INIT_COUNT
	.align		4
.L_104:
        /*00b4*/ 	.byte	0x02, 0x4a
	.zero		1
	.zero		1


	//----- nvinfo : EIATTR_EXIT_INSTR_OFFSETS
	.align		4
        /*00b8*/ 	.byte	0x04, 0x1c
        /*00ba*/ 	.short	(.L_106 - .L_105)


	//   ....[0]....
.L_105:
        /*00bc*/ 	.word	0x00000030


	//   ....[1]....
        /*00c0*/ 	.word	0x000007d0


	//----- nvinfo : EIATTR_CRS_STACK_SIZE
	.align		4
.L_106:
        /*00c4*/ 	.byte	0x04, 0x1e
        /*00c6*/ 	.short	(.L_108 - .L_107)
.L_107:
        /*00c8*/ 	.word	0x00000000


	//----- nvinfo : EIATTR_CBANK_PARAM_SIZE
	.align		4
.L_108:
        /*00cc*/ 	.byte	0x03, 0x19
        /*00ce*/ 	.short	0x0018


	//----- nvinfo : EIATTR_PARAM_CBANK
	.align		4
        /*00d0*/ 	.byte	0x04, 0x0a
        /*00d2*/ 	.short	(.L_110 - .L_109)
	.align		4
.L_109:
        /*00d4*/ 	.word	index@(.nv.constant0._Z27cooperativePersistentKernelPfS_ii)
        /*00d8*/ 	.short	0x0380
        /*00da*/ 	.short	0x0018


	//----- nvinfo : EIATTR_SW_WAR
	.align		4
.L_110:
        /*00dc*/ 	.byte	0x04, 0x36
        /*00de*/ 	.short	(.L_112 - .L_111)
.L_111:
        /*00e0*/ 	.word	0x00000008
.L_112:


//--------------------- .nv.info._Z16persistentKernelP4Taski --------------------------
	.section	.nv.info._Z16persistentKernelP4Taski,"",@"SHT_CUDA_INFO"
	.sectionflags	@""
	.align	4


	//----- nvinfo : EIATTR_CUDA_API_VERSION
	.align		4
        /*0000*/ 	.byte	0x04, 0x37
        /*0002*/ 	.short	(.L_114 - .L_113)
.L_113:
        /*0004*/ 	.word	0x00000082


	//----- nvinfo : EIATTR_KPARAM_INFO
	.align		4
.L_114:
        /*0008*/ 	.byte	0x04, 0x17
        /*000a*/ 	.short	(.L_116 - .L_115)
.L_115:
        /*000c*/ 	.word	0x00000000
        /*0010*/ 	.short	0x0001
        /*0012*/ 	.short	0x0008
        /*0014*/ 	.byte	0x00, 0xf0, 0x11, 0x00


	//----- nvinfo : EIATTR_KPARAM_INFO
	.align		4
.L_116:
        /*0018*/ 	.byte	0x04, 0x17
        /*001a*/ 	.short	(.L_118 - .L_117)
.L_117:
        /*001c*/ 	.word	0x00000000
        /*0020*/ 	.short	0x0000
        /*0022*/ 	.short	0x0000
        /*0024*/ 	.byte	0x00, 0xf5, 0x21, 0x00


	//----- nvinfo : EIATTR_SPARSE_MMA_MASK
	.align		4
.L_118:
        /*0028*/ 	.byte	0x03, 0x50
        /*002a*/ 	.short	0x0000


	//----- nvinfo : EIATTR_MAXREG_COUNT
	.align		4
        /*002c*/ 	.byte	0x03, 0x1b
        /*002e*/ 	.short	0x00ff


	//----- nvinfo : EIATTR_MERCURY_ISA_VERSION
	.align		4
        /*0030*/ 	.byte	0x03, 0x5f
        /*0032*/ 	.short	0x0101


	//----- nvinfo : EIATTR_INT_WARP_WIDE_INSTR_OFFSETS
	.align		4
        /*0034*/ 	.byte	0x04, 0x31
        /*0036*/ 	.short	(.L_120 - .L_119)


	//   ....[0]....
.L_119:
        /*0038*/ 	.word	0x00000020


	//   ....[1]....
        /*003c*/ 	.word	0x000000d0


	//   ....[2]....
        /*0040*/ 	.word	0x000002d0


	//   ....[3]....
        /*0044*/ 	.word	0x00000370


	//----- nvinfo : EIATTR_VRC_CTA_INIT_COUNT
	.align		4
.L_120:
        /*0048*/ 	.byte	0x02, 0x4a
	.zero		1
	.zero		1


	//----- nvinfo : EIATTR_EXIT_INSTR_OFFSETS
	.align		4
        /*004c*/ 	.byte	0x04, 0x1c
        /*004e*/ 	.short	(.L_122 - .L_121)


	//   ....[0]....
.L_121:
        /*0050*/ 	.word	0x00000100


	//   ....[1]....
        /*0054*/ 	.word	0x000003a0


	//----- nvinfo : EIATTR_CRS_STACK_SIZE
	.align		4
.L_122:
        /*0058*/ 	.byte	0x04, 0x1e
        /*005a*/ 	.short	(.L_124 - .L_123)
.L_123:
        /*005c*/ 	.word	0x00000000


	//----- nvinfo : EIATTR_CBANK_PARAM_SIZE
	.align		4
.L_124:
        /*0060*/ 	.byte	0x03, 0x19
        /*0062*/ 	.short	0x000c


	//----- nvinfo : EIATTR_PARAM_CBANK
	.align		4
        /*0064*/ 	.byte	0x04, 0x0a
        /*0066*/ 	.short	(.L_126 - .L_125)
	.align		4
.L_125:
        /*0068*/ 	.word	index@(.nv.constant0._Z16persistentKernelP4Taski)
        /*006c*/ 	.short	0x0380
        /*006e*/ 	.short	0x000c


	//----- nvinfo : EIATTR_SW_WAR
	.align		4
.L_126:
        /*0070*/ 	.byte	0x04, 0x36
        /*0072*/ 	.short	(.L_128 - .L_127)
.L_127:
        /*0074*/ 	.word	0x00000008
.L_128:


//--------------------- .nv.callgraph             --------------------------
	.section	.nv.callgraph,"",@"SHT_CUDA_CALLGRAPH"
	.align	4
	.sectionentsize	8
	.align		4
        /*0000*/ 	.word	0x00000000
	.align		4
        /*0004*/ 	.word	0xffffffff
	.align		4
        /*0008*/ 	.word	0x00000000
	.align		4
        /*000c*/ 	.word	0xfffffffe
	.align		4
        /*0010*/ 	.word	0x00000000
	.align		4
        /*0014*/ 	.word	0xfffffffd
	.align		4
        /*0018*/ 	.word	0x00000000
	.align		4
        /*001c*/ 	.word	0xfffffffc


//--------------------- .nv.constant4             --------------------------
	.section	.nv.constant4,"a",@progbits
	.align	8
	.align		8
.nv.constant4:
        /*0000*/ 	.dword	g_task_index


//--------------------- .text._Z24clusterCooperativeKernelPKfPfi --------------------------
	.section	.text._Z24clusterCooperativeKernelPKfPfi,"ax",@progbits
	.align	128
        .global         _Z24clusterCooperativeKernelPKfPfi
        .type           _Z24clusterCooperativeKernelPKfPfi,@function
        .size           _Z24clusterCooperativeKernelPKfPfi,(.L_x_62 - _Z24clusterCooperativeKernelPKfPfi)
        .other          _Z24clusterCooperativeKernelPKfPfi,@"STO_CUDA_ENTRY STV_DEFAULT"
_Z24clusterCooperativeKernelPKfPfi:
.text._Z24clusterCooperativeKernelPKfPfi:
[----:B------:R-:W-:Y:S01]  /*0000*/  LDC R1, c[0x0][0x37c] ;  /* 0x0000df00ff017b82 */ /* 0x000fe20000000800 */
[----:B------:R-:W0:Y:S07]  /*0010*/  S2R R0, SR_TID.X ;  /* 0x0000000000007919 */ /* 0x000e2e0000002100 */
[----:B------:R-:W0:Y:S01]  /*0020*/  S2UR UR4, SR_CTAID.X ;  /* 0x00000000000479c3 */ /* 0x000e220000002500 */
[----:B------:R-:W1:Y:S07]  /*0030*/  LDCU UR5, c[0x0][0x390] ;  /* 0x00007200ff0577ac */ /* 0x000e6e0008000800 */
[----:B------:R-:W0:Y:S02]  /*0040*/  LDC R7, c[0x0][0x360] ;  /* 0x0000d800ff077b82 */ /* 0x000e240000000800 */
[----:B0-----:R-:W-:-:S05]  /*0050*/  IMAD R7, R7, UR4, R0 ;  /* 0x0000000407077c24 */ /* 0x001fca000f8e0200 */
[----:B-1----:R-:W-:-:S13]  /*0060*/  ISETP.GE.AND P0, PT, R7, UR5, PT ;  /* 0x0000000507007c0c */ /* 0x002fda000bf06270 */
[----:B------:R-:W-:Y:S05]  /*0070*/  @P0 EXIT ;  /* 0x000000000000094d */ /* 0x000fea0003800000 */
[----:B------:R-:W0:Y:S01]  /*0080*/  LDC.64 R2, c[0x0][0x380] ;  /* 0x0000e000ff027b82 */ /* 0x000e220000000a00 */
[----:B------:R-:W1:Y:S07]  /*0090*/  LDCU.64 UR4, c[0x0][0x358] ;  /* 0x00006b00ff0477ac */ /* 0x000e6e0008000a00 */
[----:B------:R-:W2:Y:S01]  /*00a0*/  LDC.64 R4, c[0x0][0x388] ;  /* 0x0000e200ff047b82 */ /* 0x000ea20000000a00 */
[----:B0-----:R-:W-:-:S06]  /*00b0*/  IMAD.WIDE R2, R7, 0x4, R2 ;  /* 0x0000000407027825 */ /* 0x001fcc00078e0202 */
[----:B-1----:R-:W3:Y:S01]  /*00c0*/  LDG.E R2, desc[UR4][R2.64] ;  /* 0x0000000402027981 */ /* 0x002ee2000c1e1900 */
[----:B--2---:R-:W-:-:S04]  /*00d0*/  IMAD.WIDE R4, R7, 0x4, R4 ;  /* 0x0000000407047825 */ /* 0x004fc800078e0204 */
[----:B---3--:R-:W-:-:S05]  /*00e0*/  FADD R7, R2, R2 ;  /* 0x0000000202077221 */ /* 0x008fca0000000000 */
[----:B------:R-:W-:Y:S01]  /*00f0*/  STG.E desc[UR4][R4.64], R7 ;  /* 0x0000000704007986 */ /* 0x000fe2000c101904 */
[----:B------:R-:W-:Y:S05]  /*0100*/  EXIT ;  /* 0x000000000000794d */ /* 0x000fea0003800000 */
.L_x_0:
[----:B------:R-:W-:-:S00]  /*0110*/  BRA `(.L_x_0) ;  /* 0xfffffffc00fc7947 */ /* 0x000fc0000383ffff */
[----:B------:R-:W-:-:S00]  /*0120*/  NOP ;  /* 0x0000000000007918 */ /* 0x000fc00000000000 */
        /* <DEDUP_REMOVED lines=13> */
.L_x_62:


//--------------------- .text._Z21warpCooperativeKernelPKfPfi --------------------------
	.section	.text._Z21warpCooperativeKernelPKfPfi,"ax",@progbits
	.align	128
        .global         _Z21warpCooperativeKernelPKfPfi
        .type           _Z21warpCooperativeKernelPKfPfi,@function
        .size           _Z21warpCooperativeKernelPKfPfi,(.L_x_61 - _Z21warpCooperativeKernelPKfPfi)
        .other          _Z21warpCooperativeKernelPKfPfi,@"STO_CUDA_ENTRY STV_DEFAULT"
_Z21warpCooperativeKernelPKfPfi:
.text._Z21warpCooperativeKernelPKfPfi:
        /* <DEDUP_REMOVED lines=9> */
[----:B------:R-:W1:Y:S01]  /*0090*/  LDCU.64 UR4, c[0x0][0x358] ;  /* 0x00006b00ff0477ac */ /* 0x000e620008000a00 */
[----:B0-----:R-:W-:-:S05]  /*00a0*/  IMAD.WIDE R4, R2, 0x4, R4 ;  /* 0x0000000402047825 */ /* 0x001fca00078e0204 */
[----:B-1----:R-:W2:Y:S01]  /*00b0*/  LDG.E R0, desc[UR4][R4.64] ;  /* 0x0000000404007981 */ /* 0x002ea2000c1e1900 */
[----:B------:R-:W-:Y:S03]  /*00c0*/  BSSY.RECONVERGENT B0, `(.L_x_1) ;  /* 0x0000018000007945 */ /* 0x000fe60003800200 */
[----:B--2---:R-:W0:Y:S02]  /*00d0*/  SHFL.DOWN PT, R3, R0, 0x10, 0x1f ;  /* 0x0a001f0000037f89 */ /* 0x004e2400000e0000 */
[----:B0-----:R-:W-:-:S05]  /*00e0*/  FADD R3, R0, R3 ;  /* 0x0000000300037221 */ /* 0x001fca0000000000 */
[----:B------:R-:W0:Y:S02]  /*00f0*/  SHFL.DOWN PT, R6, R3, 0x8, 0x1f ;  /* 0x09001f0003067f89 */ /* 0x000e2400000e0000 */
[----:B0-----:R-:W-:-:S05]  /*0100*/  FADD R6, R3, R6 ;  /* 0x0000000603067221 */ /* 0x001fca0000000000 */
[----:B------:R-:W0:Y:S02]  /*0110*/  SHFL.DOWN PT, R7, R6, 0x4, 0x1f ;  /* 0x08801f0006077f89 */ /* 0x000e2400000e0000 */
[----:B0-----:R-:W-:-:S05]  /*0120*/  FADD R7, R6, R7 ;  /* 0x0000000706077221 */ /* 0x001fca0000000000 */
[----:B------:R-:W0:Y:S02]  /*0130*/  SHFL.DOWN PT, R8, R7, 0x2, 0x1f ;  /* 0x08401f0007087f89 */ /* 0x000e2400000e0000 */
[----:B0-----:R-:W-:-:S05]  /*0140*/  FADD R8, R7, R8 ;  /* 0x0000000807087221 */ /* 0x001fca0000000000 */
[----:B------:R-:W0:Y:S02]  /*0150*/  SHFL.DOWN PT, R9, R8, 0x1, 0x1f ;  /* 0x08201f0008097f89 */ /* 0x000e2400000e0000 */
[----:B0-----:R-:W-:-:S06]  /*0160*/  FADD R9, R8, R9 ;  /* 0x0000000908097221 */ /* 0x001fcc0000000000 */
[----:B------:R-:W0:Y:S02]  /*0170*/  SHFL.IDX PT, R9, R9, RZ, 0x1f ;  /* 0x00001fff09097589 */ /* 0x000e2400000e0000 */
[----:B0-----:R-:W-:-:S04]  /*0180*/  FADD R3, R9, 9.9999999392252902908e-09 ;  /* 0x322bcc7709037421 */ /* 0x001fc80000000000 */
[----:B------:R-:W0:Y:S08]  /*0190*/  MUFU.RCP R4, R3 ;  /* 0x0000000300047308 */ /* 0x000e300000001000 */
[----:B------:R-:W1:Y:S01]  /*01a0*/  FCHK P0, R0, R3 ;  /* 0x0000000300007302 */ /* 0x000e620000000000 */
[----:B0-----:R-:W-:-:S04]  /*01b0*/  FFMA R5, -R3, R4, 1 ;  /* 0x3f80000003057423 */ /* 0x001fc80000000104 */
[----:B------:R-:W-:-:S04]  /*01c0*/  FFMA R5, R4, R5, R4 ;  /* 0x0000000504057223 */ /* 0x000fc80000000004 */
[----:B------:R-:W-:-:S04]  /*01d0*/  FFMA R4, R0, R5, RZ ;  /* 0x0000000500047223 */ /* 0x000fc800000000ff */
[----:B------:R-:W-:-:S04]  /*01e0*/  FFMA R6, -R3, R4, R0 ;  /* 0x0000000403067223 */ /* 0x000fc80000000100 */
[----:B------:R-:W-:Y:S01]  /*01f0*/  FFMA R7, R5, R6, R4 ;  /* 0x0000000605077223 */ /* 0x000fe20000000004 */
[----:B-1----:R-:W-:Y:S06]  /*0200*/  @!P0 BRA `(.L_x_2) ;  /* 0x00000000000c8947 */ /* 0x002fec0003800000 */
[----:B------:R-:W-:-:S07]  /*0210*/  MOV R4, 0x230 ;  /* 0x0000023000047802 */ /* 0x000fce0000000f00 */
[----:B------:R-:W-:Y:S05]  /*0220*/  CALL.REL.NOINC `($__internal_0_$__cuda_sm3x_div_rn_noftz_f32_slowpath) ;  /* 0x0000000000187944 */ /* 0x000fea0003c00000 */
[----:B------:R-:W-:-:S07]  /*0230*/  IMAD.MOV.U32 R7, RZ, RZ, R0 ;  /* 0x000000ffff077224 */ /* 0x000fce00078e0000 */
.L_x_2:
[----:B------:R-:W-:Y:S05]  /*0240*/  BSYNC.RECONVERGENT B0 ;  /* 0x0000000000007941 */ /* 0x000fea0003800200 */
.L_x_1:
[----:B------:R-:W0:Y:S02]  /*0250*/  LDC.64 R4, c[0x0][0x388] ;  /* 0x0000e200ff047b82 */ /* 0x000e240000000a00 */
[----:B0-----:R-:W-:-:S05]  /*0260*/  IMAD.WIDE R2, R2, 0x4, R4 ;  /* 0x0000000402027825 */ /* 0x001fca00078e0204 */
[----:B------:R-:W-:Y:S01]  /*0270*/  STG.E desc[UR4][R2.64], R7 ;  /* 0x0000000702007986 */ /* 0x000fe2000c101904 */
[----:B------:R-:W-:Y:S05]  /*0280*/  EXIT ;  /* 0x000000000000794d */ /* 0x000fea0003800000 */
        .weak           $__internal_0_$__cuda_sm3x_div_rn_noftz_f32_slowpath
        .type           $__internal_0_$__cuda_sm3x_div_rn_noftz_f32_slowpath,@function
        .size           $__internal_0_$__cuda_sm3x_div_rn_noftz_f32_slowpath,(.L_x_61 - $__internal_0_$__cuda_sm3x_div_rn_noftz_f32_slowpath)
$__internal_0_$__cuda_sm3x_div_rn_noftz_f32_slowpath:
[--C-:B------:R-:W-:Y:S01]  /*0290*/  SHF.R.U32.HI R6, RZ, 0x17, R3.reuse ;  /* 0x00000017ff067819 */ /* 0x100fe20000011603 */
[----:B------:R-:W-:Y:S01]  /*02a0*/  BSSY.RECONVERGENT B1, `(.L_x_3) ;  /* 0x0000064000017945 */ /* 0x000fe20003800200 */
[--C-:B------:R-:W-:Y:S01]  /*02b0*/  SHF.R.U32.HI R5, RZ, 0x17, R0.reuse ;  /* 0x00000017ff057819 */ /* 0x100fe20000011600 */
[----:B------:R-:W-:Y:S01]  /*02c0*/  IMAD.MOV.U32 R7, RZ, RZ, R0 ;  /* 0x000000ffff077224 */ /* 0x000fe200078e0000 */
[----:B------:R-:W-:Y:S01]  /*02d0*/  LOP3.LUT R6, R6, 0xff, RZ, 0xc0, !PT ;  /* 0x000000ff06067812 */ /* 0x000fe200078ec0ff */
[----:B------:R-:W-:Y:S01]  /*02e0*/  IMAD.MOV.U32 R8, RZ, RZ, R3 ;  /* 0x000000ffff087224 */ /* 0x000fe200078e0003 */
[----:B------:R-:W-:-:S03]  /*02f0*/  LOP3.LUT R5, R5, 0xff, RZ, 0xc0, !PT ;  /* 0x000000ff05057812 */ /* 0x000fc600078ec0ff */
[----:B------:R-:W-:Y:S02]  /*0300*/  VIADD R11, R6, 0xffffffff ;  /* 0xffffffff060b7836 */ /* 0x000fe40000000000 */
[----:B------:R-:W-:-:S03]  /*0310*/  VIADD R10, R5, 0xffffffff ;  /* 0xffffffff050a7836 */ /* 0x000fc60000000000 */
[----:B------:R-:W-:-:S04]  /*0320*/  ISETP.GT.U32.AND P0, PT, R11, 0xfd, PT ;  /* 0x000000fd0b00780c */ /* 0x000fc80003f04070 */
[----:B------:R-:W-:-:S13]  /*0330*/  ISETP.GT.U32.OR P0, PT, R10, 0xfd, P0 ;  /* 0x000000fd0a00780c */ /* 0x000fda0000704470 */
[----:B------:R-:W-:Y:S01]  /*0340*/  @!P0 IMAD.MOV.U32 R9, RZ, RZ, RZ ;  /* 0x000000ffff098224 */ /* 0x000fe200078e00ff */
[----:B------:R-:W-:Y:S06]  /*0350*/  @!P0 BRA `(.L_x_4) ;  /* 0x00000000005c8947 */ /* 0x000fec0003800000 */
[----:B------:R-:W-:Y:S02]  /*0360*/  FSETP.GTU.FTZ.AND P0, PT, |R0|, +INF , PT ;  /* 0x7f8000000000780b */ /* 0x000fe40003f1c200 */
[----:B------:R-:W-:-:S04]  /*0370*/  FSETP.GTU.FTZ.AND P1, PT, |R3|, +INF , PT ;  /* 0x7f8000000300780b */ /* 0x000fc80003f3c200 */
[----:B------:R-:W-:-:S13]  /*0380*/  PLOP3.LUT P0, PT, P0, P1, PT, 0xf8, 0x8f ;  /* 0x00000000008f781c */ /* 0x000fda0000703f70 */
[----:B------:R-:W-:Y:S05]  /*0390*/  @P0 BRA `(.L_x_5) ;  /* 0x00000004004c0947 */ /* 0x000fea0003800000 */
[----:B------:R-:W-:-:S13]  /*03a0*/  LOP3.LUT P0, RZ, R8, 0x7fffffff, R7, 0xc8, !PT ;  /* 0x7fffffff08ff7812 */ /* 0x000fda000780c807 */
[----:B------:R-:W-:Y:S05]  /*03b0*/  @!P0 BRA `(.L_x_6) ;  /* 0x00000004003c8947 */ /* 0x000fea0003800000 */
[C---:B------:R-:W-:Y:S02]  /*03c0*/  FSETP.NEU.FTZ.AND P2, PT, |R0|.reuse, +INF , PT ;  /* 0x7f8000000000780b */ /* 0x040fe40003f5d200 */
[----:B------:R-:W-:Y:S02]  /*03d0*/  FSETP.NEU.FTZ.AND P1, PT, |R3|, +INF , PT ;  /* 0x7f8000000300780b */ /* 0x000fe40003f3d200 */
[----:B------:R-:W-:-:S11]  /*03e0*/  FSETP.NEU.FTZ.AND P0, PT, |R0|, +INF , PT ;  /* 0x7f8000000000780b */ /* 0x000fd60003f1d200 */
[----:B------:R-:W-:Y:S05]  /*03f0*/  @!P1 BRA !P2, `(.L_x_6) ;  /* 0x00000004002c9947 */ /* 0x000fea0005000000 */
[----:B------:R-:W-:-:S04]  /*0400*/  LOP3.LUT P2, RZ, R7, 0x7fffffff, RZ, 0xc0, !PT ;  /* 0x7fffffff07ff7812 */ /* 0x000fc8000784c0ff */
[----:B------:R-:W-:-:S13]  /*0410*/  PLOP3.LUT P1, PT, P1, P2, PT, 0x2f, 0xf2 ;  /* 0x0000000000f2781c */ /* 0x000fda0000f24577 */
[----:B------:R-:W-:Y:S05]  /*0420*/  @P1 BRA `(.L_x_7) ;  /* 0x0000000400181947 */ /* 0x000fea0003800000 */
[----:B------:R-:W-:-:S04]  /*0430*/  LOP3.LUT P1, RZ, R8, 0x7fffffff, RZ, 0xc0, !PT ;  /* 0x7fffffff08ff7812 */ /* 0x000fc8000782c0ff */
[----:B------:R-:W-:-:S13]  /*0440*/  PLOP3.LUT P0, PT, P0, P1, PT, 0x2f, 0xf2 ;  /* 0x0000000000f2781c */ /* 0x000fda0000702577 */
[----:B------:R-:W-:Y:S05]  /*0450*/  @P0 BRA `(.L_x_8) ;  /* 0x0000000400000947 */ /* 0x000fea0003800000 */
[----:B------:R-:W-:Y:S02]  /*0460*/  ISETP.GE.AND P0, PT, R10, RZ, PT ;  /* 0x000000ff0a00720c */ /* 0x000fe40003f06270 */
[----:B------:R-:W-:-:S11]  /*0470*/  ISETP.GE.AND P1, PT, R11, RZ, PT ;  /* 0x000000ff0b00720c */ /* 0x000fd60003f26270 */
[----:B------:R-:W-:Y:S02]  /*0480*/  @P0 IMAD.MOV.U32 R9, RZ, RZ, RZ ;  /* 0x000000ffff090224 */ /* 0x000fe400078e00ff */
[----:B------:R-:W-:Y:S01]  /*0490*/  @!P0 FFMA R7, R0, 1.84467440737095516160e+19, RZ ;  /* 0x5f80000000078823 */ /* 0x000fe200000000ff */
[----:B------:R-:W-:Y:S02]  /*04a0*/  @!P0 IMAD.MOV.U32 R9, RZ, RZ, -0x40 ;  /* 0xffffffc0ff098424 */ /* 0x000fe400078e00ff */
[----:B------:R-:W-:Y:S02]  /*04b0*/  @!P1 FFMA R8, R3, 1.84467440737095516160e+19, RZ ;  /* 0x5f80000003089823 */ /* 0x000fe400000000ff */
[----:B------:R-:W-:-:S07]  /*04c0*/  @!P1 VIADD R9, R9, 0x40 ;  /* 0x0000004009099836 */ /* 0x000fce0000000000 */
.L_x_4:
[----:B------:R-:W-:Y:S01]  /*04d0*/  LEA R3, R6, 0xc0800000, 0x17 ;  /* 0xc080000006037811 */ /* 0x000fe200078eb8ff */
[----:B------:R-:W-:Y:S01]  /*04e0*/  VIADD R5, R5, 0xffffff81 ;  /* 0xffffff8105057836 */ /* 0x000fe20000000000 */
[----:B------:R-:W-:Y:S03]  /*04f0*/  BSSY.RECONVERGENT B2, `(.L_x_9) ;  /* 0x0000035000027945 */ /* 0x000fe60003800200 */
[----:B------:R-:W-:Y:S01]  /*0500*/  IMAD.IADD R3, R8, 0x1, -R3 ;  /* 0x0000000108037824 */ /* 0x000fe200078e0a03 */
[C---:B------:R-:W-:Y:S01]  /*0510*/  IADD3 R6, PT, PT, R5.reuse, 0x7f, -R6 ;  /* 0x0000007f05067810 */ /* 0x040fe20007ffe806 */
[----:B------:R-:W-:Y:S02]  /*0520*/  IMAD R0, R5, -0x800000, R7 ;  /* 0xff80000005007824 */ /* 0x000fe400078e0207 */
[----:B------:R-:W0:Y:S01]  /*0530*/  MUFU.RCP R8, R3 ;  /* 0x0000000300087308 */ /* 0x000e220000001000 */
[----:B------:R-:W-:Y:S01]  /*0540*/  FADD.FTZ R11, -R3, -RZ ;  /* 0x800000ff030b7221 */ /* 0x000fe20000010100 */
[----:B------:R-:W-:-:S03]  /*0550*/  IMAD.IADD R6, R6, 0x1, R9 ;  /* 0x0000000106067824 */ /* 0x000fc600078e0209 */
[----:B0-----:R-:W-:-:S04]  /*0560*/  FFMA R13, R8, R11, 1 ;  /* 0x3f800000080d7423 */ /* 0x001fc8000000000b */
[----:B------:R-:W-:-:S04]  /*0570*/  FFMA R10, R8, R13, R8 ;  /* 0x0000000d080a7223 */ /* 0x000fc80000000008 */
[----:B------:R-:W-:-:S04]  /*0580*/  FFMA R7, R0, R10, RZ ;  /* 0x0000000a00077223 */ /* 0x000fc800000000ff */
[----:B------:R-:W-:-:S04]  /*0590*/  FFMA R8, R11, R7, R0 ;  /* 0x000000070b087223 */ /* 0x000fc80000000000 */
[----:B------:R-:W-:-:S04]  /*05a0*/  FFMA R7, R10, R8, R7 ;  /* 0x000000080a077223 */ /* 0x000fc80000000007 */
[----:B------:R-:W-:-:S04]  /*05b0*/  FFMA R8, R11, R7, R0 ;  /* 0x000000070b087223 */ /* 0x000fc80000000000 */
[----:B------:R-:W-:-:S05]  /*05c0*/  FFMA R0, R10, R8, R7 ;  /* 0x000000080a007223 */ /* 0x000fca0000000007 */
[----:B------:R-:W-:-:S04]  /*05d0*/  SHF.R.U32.HI R3, RZ, 0x17, R0 ;  /* 0x00000017ff037819 */ /* 0x000fc80000011600 */
[----:B------:R-:W-:-:S05]  /*05e0*/  LOP3.LUT R3, R3, 0xff, RZ, 0xc0, !PT ;  /* 0x000000ff03037812 */ /* 0x000fca00078ec0ff */
[----:B------:R-:W-:-:S04]  /*05f0*/  IMAD.IADD R9, R3, 0x1, R6 ;  /* 0x0000000103097824 */ /* 0x000fc800078e0206 */
[----:B------:R-:W-:-:S05]  /*0600*/  VIADD R3, R9, 0xffffffff ;  /* 0xffffffff09037836 */ /* 0x000fca0000000000 */
[----:B------:R-:W-:-:S13]  /*0610*/  ISETP.GE.U32.AND P0, PT, R3, 0xfe, PT ;  /* 0x000000fe0300780c */ /* 0x000fda0003f06070 */
[----:B------:R-:W-:Y:S05]  /*0620*/  @!P0 BRA `(.L_x_10) ;  /* 0x0000000000808947 */ /* 0x000fea0003800000 */
[----:B------:R-:W-:-:S13]  /*0630*/  ISETP.GT.AND P0, PT, R9, 0xfe, PT ;  /* 0x000000fe0900780c */ /* 0x000fda0003f04270 */
[----:B------:R-:W-:Y:S05]  /*0640*/  @P0 BRA `(.L_x_11) ;  /* 0x00000000006c0947 */ /* 0x000fea0003800000 */
[----:B------:R-:W-:-:S13]  /*0650*/  ISETP.GE.AND P0, PT, R9, 0x1, PT ;  /* 0x000000010900780c */ /* 0x000fda0003f06270 */
[----:B------:R-:W-:Y:S05]  /*0660*/  @P0 BRA `(.L_x_12) ;  /* 0x0000000000740947 */ /* 0x000fea0003800000 */
[----:B------:R-:W-:Y:S02]  /*0670*/  ISETP.GE.AND P0, PT, R9, -0x18, PT ;  /* 0xffffffe80900780c */ /* 0x000fe40003f06270 */
[----:B------:R-:W-:-:S11]  /*0680*/  LOP3.LUT R0, R0, 0x80000000, RZ, 0xc0, !PT ;  /* 0x8000000000007812 */ /* 0x000fd600078ec0ff */
[----:B------:R-:W-:Y:S05]  /*0690*/  @!P0 BRA `(.L_x_12) ;  /* 0x0000000000688947 */ /* 0x000fea0003800000 */
[CCC-:B------:R-:W-:Y:S01]  /*06a0*/  FFMA.RZ R3, R10.reuse, R8.reuse, R7.reuse ;  /* 0x000000080a037223 */ /* 0x1c0fe2000000c007 */
[CCC-:B------:R-:W-:Y:S01]  /*06b0*/  FFMA.RM R6, R10.reuse, R8.reuse, R7.reuse ;  /* 0x000000080a067223 */ /* 0x1c0fe20000004007 */
[C---:B------:R-:W-:Y:S02]  /*06c0*/  ISETP.NE.AND P2, PT, R9.reuse, RZ, PT ;  /* 0x000000ff0900720c */ /* 0x040fe40003f45270 */
[----:B------:R-:W-:Y:S02]  /*06d0*/  ISETP.NE.AND P1, PT, R9, RZ, PT ;  /* 0x000000ff0900720c */ /* 0x000fe40003f25270 */
[----:B------:R-:W-:Y:S01]  /*06e0*/  LOP3.LUT R5, R3, 0x7fffff, RZ, 0xc0, !PT ;  /* 0x007fffff03057812 */ /* 0x000fe200078ec0ff */
[----:B------:R-:W-:Y:S01]  /*06f0*/  FFMA.RP R3, R10, R8, R7 ;  /* 0x000000080a037223 */ /* 0x000fe20000008007 */
[----:B------:R-:W-:Y:S02]  /*0700*/  VIADD R8, R9, 0x20 ;  /* 0x0000002009087836 */ /* 0x000fe40000000000 */
[----:B------:R-:W-:Y:S01]  /*0710*/  LOP3.LUT R5, R5, 0x800000, RZ, 0xfc, !PT ;  /* 0x0080000005057812 */ /* 0x000fe200078efcff */
[----:B------:R-:W-:Y:S01]  /*0720*/  IMAD.MOV R7, RZ, RZ, -R9 ;  /* 0x000000ffff077224 */ /* 0x000fe200078e0a09 */
[----:B------:R-:W-:-:S02]  /*0730*/  FSETP.NEU.FTZ.AND P0, PT, R3, R6, PT ;  /* 0x000000060300720b */ /* 0x000fc40003f1d000 */
[----:B------:R-:W-:Y:S02]  /*0740*/  SHF.L.U32 R8, R5, R8, RZ ;  /* 0x0000000805087219 */ /* 0x000fe400000006ff */
[----:B------:R-:W-:Y:S02]  /*0750*/  SEL R6, R7, RZ, P2 ;  /* 0x000000ff07067207 */ /* 0x000fe40001000000 */
[----:B------:R-:W-:Y:S02]  /*0760*/  ISETP.NE.AND P1, PT, R8, RZ, P1 ;  /* 0x000000ff0800720c */ /* 0x000fe40000f25270 */
[----:B------:R-:W-:Y:S02]  /*0770*/  SHF.R.U32.HI R6, RZ, R6, R5 ;  /* 0x00000006ff067219 */ /* 0x000fe40000011605 */
[----:B------:R-:W-:Y:S02]  /*0780*/  PLOP3.LUT P0, PT, P0, P1, PT, 0xf8, 0x8f ;  /* 0x00000000008f781c */ /* 0x000fe40000703f70 */
[----:B------:R-:W-:-:S02]  /*0790*/  SHF.R.U32.HI R8, RZ, 0x1, R6 ;  /* 0x00000001ff087819 */ /* 0x000fc40000011606 */
[----:B------:R-:W-:-:S04]  /*07a0*/  SEL R3, RZ, 0x1, !P0 ;  /* 0x00000001ff037807 */ /* 0x000fc80004000000 */
[----:B------:R-:W-:-:S04]  /*07b0*/  LOP3.LUT R3, R3, 0x1, R8, 0xf8, !PT ;  /* 0x0000000103037812 */ /* 0x000fc800078ef808 */
[----:B------:R-:W-:-:S05]  /*07c0*/  LOP3.LUT R3, R3, R6, RZ, 0xc0, !PT ;  /* 0x0000000603037212 */ /* 0x000fca00078ec0ff */
[----:B------:R-:W-:-:S05]  /*07d0*/  IMAD.IADD R3, R8, 0x1, R3 ;  /* 0x0000000108037824 */ /* 0x000fca00078e0203 */
[----:B------:R-:W-:Y:S01]  /*07e0*/  LOP3.LUT R0, R3, R0, RZ, 0xfc, !PT ;  /* 0x0000000003007212 */ /* 0x000fe200078efcff */
[----:B------:R-:W-:Y:S06]  /*07f0*/  BRA `(.L_x_12) ;  /* 0x0000000000107947 */ /* 0x000fec0003800000 */
.L_x_11:
[----:B------:R-:W-:-:S04]  /*0800*/  LOP3.LUT R0, R0, 0x80000000, RZ, 0xc0, !PT ;  /* 0x8000000000007812 */ /* 0x000fc800078ec0ff */
[----:B------:R-:W-:Y:S01]  /*0810*/  LOP3.LUT R0, R0, 0x7f800000, RZ, 0xfc, !PT ;  /* 0x7f80000000007812 */ /* 0x000fe200078efcff */
[----:B------:R-:W-:Y:S06]  /*0820*/  BRA `(.L_x_12) ;  /* 0x0000000000047947 */ /* 0x000fec0003800000 */
.L_x_10:
[----:B------:R-:W-:-:S07]  /*0830*/  IMAD R0, R6, 0x800000, R0 ;  /* 0x0080000006007824 */ /* 0x000fce00078e0200 */
.L_x_12:
[----:B------:R-:W-:Y:S05]  /*0840*/  BSYNC.RECONVERGENT B2 ;  /* 0x0000000000027941 */ /* 0x000fea0003800200 */
.L_x_9:
[----:B------:R-:W-:Y:S05]  /*0850*/  BRA `(.L_x_13) ;  /* 0x0000000000207947 */ /* 0x000fea0003800000 */
.L_x_8:
[----:B------:R-:W-:-:S04]  /*0860*/  LOP3.LUT R0, R8, 0x80000000, R7, 0x48, !PT ;  /* 0x8000000008007812 */ /* 0x000fc800078e4807 */
[----:B------:R-:W-:Y:S01]  /*0870*/  LOP3.LUT R0, R0, 0x7f800000, RZ, 0xfc, !PT ;  /* 0x7f80000000007812 */ /* 0x000fe200078efcff */
[----:B------:R-:W-:Y:S06]  /*0880*/  BRA `(.L_x_13) ;  /* 0x0000000000147947 */ /* 0x000fec0003800000 */
.L_x_7:
[----:B------:R-:W-:Y:S01]  /*0890*/  LOP3.LUT R0, R8, 0x80000000, R7, 0x48, !PT ;  /* 0x8000000008007812 */ /* 0x000fe200078e4807 */
[----:B------:R-:W-:Y:S06]  /*08a0*/  BRA `(.L_x_13) ;  /* 0x00000000000c7947 */ /* 0x000fec0003800000 */
.L_x_6:
[----:B------:R-:W0:Y:S01]  /*08b0*/  MUFU.RSQ R0, -QNAN ;  /* 0xffc0000000007908 */ /* 0x000e220000001400 */
[----:B------:R-:W-:Y:S05]  /*08c0*/  BRA `(.L_x_13) ;  /* 0x0000000000047947 */ /* 0x000fea0003800000 */
.L_x_5:
[----:B------:R-:W-:-:S07]  /*08d0*/  FADD.FTZ R0, R0, R3 ;  /* 0x0000000300007221 */ /* 0x000fce0000010000 */
.L_x_13:
[----:B------:R-:W-:Y:S05]  /*08e0*/  BSYNC.RECONVERGENT B1 ;  /* 0x0000000000017941 */ /* 0x000fea0003800200 */
.L_x_3:
[----:B------:R-:W-:-:S04]  /*08f0*/  IMAD.MOV.U32 R5, RZ, RZ, 0x0 ;  /* 0x00000000ff057424 */ /* 0x000fc800078e00ff */
[----:B0-----:R-:W-:Y:S05]  /*0900*/  RET.REL.NODEC R4 `(_Z21warpCooperativeKernelPKfPfi) ;  /* 0xfffffff404bc7950 */ /* 0x001fea0003c3ffff */
.L_x_14:
        /* <DEDUP_REMOVED lines=15> */
.L_x_61:


//--------------------- .text._Z20cooperativeReductionPKfPfi --------------------------
	.section	.text._Z20cooperativeReductionPKfPfi,"ax",@progbits
	.align	128
        .global         _Z20cooperativeReductionPKfPfi
        .type           _Z20cooperativeReductionPKfPfi,@function
        .size           _Z20cooperativeReductionPKfPfi,(.L_x_64 - _Z20cooperativeReductionPKfPfi)
        .other          _Z20cooperativeReductionPKfPfi,@"STO_CUDA_ENTRY STV_DEFAULT"
_Z20cooperativeReductionPKfPfi:
.text._Z20cooperativeReductionPKfPfi:
[----:B------:R-:W-:Y:S01]  /*0000*/  LDC R1, c[0x0][0x37c] ;  /* 0x0000df00ff017b82 */ /* 0x000fe20000000800 */
[----:B------:R-:W0:Y:S01]  /*0010*/  S2R R6, SR_TID.X ;  /* 0x0000000000067919 */ /* 0x000e220000002100 */
[----:B------:R-:W0:Y:S01]  /*0020*/  LDCU UR6, c[0x0][0x360] ;  /* 0x00006c00ff0677ac */ /* 0x000e220008000800 */
[----:B------:R-:W-:Y:S01]  /*0030*/  HFMA2 R4, -RZ, RZ, 0, 0 ;  /* 0x00000000ff047431 */ /* 0x000fe200000001ff */
[----:B------:R-:W0:Y:S01]  /*0040*/  S2R R7, SR_CTAID.X ;  /* 0x0000000000077919 */ /* 0x000e220000002500 */
[----:B------:R-:W1:Y:S01]  /*0050*/  LDCU UR4, c[0x0][0x390] ;  /* 0x00007200ff0477ac */ /* 0x000e620008000800 */
[----:B------:R-:W2:Y:S01]  /*0060*/  LDCU.64 UR10, c[0x0][0x358] ;  /* 0x00006b00ff0a77ac */ /* 0x000ea20008000a00 */
[----:B0-----:R-:W-:-:S05]  /*0070*/  IMAD R5, R7, UR6, R6 ;  /* 0x0000000607057c24 */ /* 0x001fca000f8e0206 */
[----:B-1----:R-:W-:-:S13]  /*0080*/  ISETP.GE.AND P0, PT, R5, UR4, PT ;  /* 0x0000000405007c0c */ /* 0x002fda000bf06270 */
[----:B------:R-:W0:Y:S02]  /*0090*/  @!P0 LDC.64 R2, c[0x0][0x380] ;  /* 0x0000e000ff028b82 */ /* 0x000e240000000a00 */
[----:B0-----:R-:W-:-:S05]  /*00a0*/  @!P0 IMAD.WIDE R2, R5, 0x4, R2 ;  /* 0x0000000405028825 */ /* 0x001fca00078e0202 */
[----:B--2---:R-:W2:Y:S01]  /*00b0*/  @!P0 LDG.E R4, desc[UR10][R2.64] ;  /* 0x0000000a02048981 */ /* 0x004ea2000c1e1900 */
[----:B------:R-:W-:Y:S01]  /*00c0*/  ISETP.NE.AND P0, PT, R6, RZ, PT ;  /* 0x000000ff0600720c */ /* 0x000fe20003f05270 */
[----:B------:R-:W0:Y:S01]  /*00d0*/  S2UR UR5, SR_CgaCtaId ;  /* 0x00000000000579c3 */ /* 0x000e220000008800 */
[----:B------:R-:W-:Y:S01]  /*00e0*/  MOV R0, UR6 ;  /* 0x0000000600007c02 */ /* 0x000fe20008000f00 */
[----:B------:R-:W-:-:S03]  /*00f0*/  UMOV UR4, 0x400 ;  /* 0x0000040000047882 */ /* 0x000fc60000000000 */
[----:B------:R-:W-:-:S07]  /*0100*/  ISETP.GE.U32.AND P1, PT, R0, 0x2, PT ;  /* 0x000000020000780c */ /* 0x000fce0003f26070 */
[----:B------:R-:W1:Y:S01]  /*0110*/  @!P0 S2R R9, SR_CgaCtaId ;  /* 0x0000000000098919 */ /* 0x000e620000008800 */
[----:B------:R-:W-:Y:S01]  /*0120*/  @!P0 MOV R8, 0x400 ;  /* 0x0000040000088802 */ /* 0x000fe20000000f00 */
[----:B0-----:R-:W-:-:S06]  /*0130*/  ULEA UR4, UR5, UR4, 0x18 ;  /* 0x0000000405047291 */ /* 0x001fcc000f8ec0ff */
[----:B------:R-:W-:Y:S02]  /*0140*/  LEA R5, R6, UR4, 0x2 ;  /* 0x0000000406057c11 */ /* 0x000fe4000f8e10ff */
[----:B-1----:R-:W-:-:S03]  /*0150*/  @!P0 LEA R9, R9, R8, 0x18 ;  /* 0x0000000809098211 */ /* 0x002fc600078ec0ff */
[----:B--2---:R0:W-:Y:S01]  /*0160*/  STS [R5], R4 ;  /* 0x0000000405007388 */ /* 0x0041e20000000800 */
[----:B------:R-:W-:Y:S06]  /*0170*/  BAR.SYNC.DEFER_BLOCKING 0x0 ;  /* 0x0000000000007b1d */ /* 0x000fec0000010000 */
[----:B------:R-:W-:Y:S05]  /*0180*/  @!P1 BRA `(.L_x_15) ;  /* 0x00000000002c9947 */ /* 0x000fea0003800000 */
.L_x_16:
[----:B------:R-:W-:-:S04]  /*0190*/  SHF.R.U32.HI R8, RZ, 0x1, R0 ;  /* 0x00000001ff087819 */ /* 0x000fc80000011600 */
[----:B------:R-:W-:-:S13]  /*01a0*/  ISETP.GE.U32.AND P1, PT, R6, R8, PT ;  /* 0x000000080600720c */ /* 0x000fda0003f26070 */
[----:B------:R-:W-:Y:S01]  /*01b0*/  @!P1 LEA R2, R8, R5, 0x2 ;  /* 0x0000000508029211 */ /* 0x000fe200078e10ff */
[----:B------:R-:W-:Y:S05]  /*01c0*/  @!P1 LDS R3, [R5] ;  /* 0x0000000005039984 */ /* 0x000fea0000000800 */
[----:B------:R-:W0:Y:S02]  /*01d0*/  @!P1 LDS R2, [R2] ;  /* 0x0000000002029984 */ /* 0x000e240000000800 */
[----:B0-----:R-:W-:-:S05]  /*01e0*/  @!P1 FADD R4, R2, R3 ;  /* 0x0000000302049221 */ /* 0x001fca0000000000 */
[----:B------:R1:W-:Y:S01]  /*01f0*/  @!P1 STS [R5], R4 ;  /* 0x0000000405009388 */ /* 0x0003e20000000800 */
[----:B------:R-:W-:Y:S01]  /*0200*/  BAR.SYNC.DEFER_BLOCKING 0x0 ;  /* 0x0000000000007b1d */ /* 0x000fe20000010000 */
[----:B------:R-:W-:Y:S02]  /*0210*/  ISETP.GT.U32.AND P1, PT, R0, 0x3, PT ;  /* 0x000000030000780c */ /* 0x000fe40003f24070 */
[----:B------:R-:W-:-:S11]  /*0220*/  MOV R0, R8 ;  /* 0x0000000800007202 */ /* 0x000fd60000000f00 */
[----:B-1----:R-:W-:Y:S05]  /*0230*/  @P1 BRA `(.L_x_16) ;  /* 0xfffffffc00d41947 */ /* 0x002fea000383ffff */
.L_x_15:
[----:B0-----:R0:W1:Y:S01]  /*0240*/  @!P0 LDS R5, [R9] ;  /* 0x0000000009058984 */ /* 0x0010620000000800 */
[----:B------:R-:W2:Y:S01]  /*0250*/  @!P0 LDC.64 R2, c[0x0][0x388] ;  /* 0x0000e200ff028b82 */ /* 0x000ea20000000a00 */
[----:B------:R-:W-:-:S06]  /*0260*/  RPCMOV.32 Rpc.LO, R9 ;  /* 0x0000000900007352 */ /* 0x000fcc0000000000 */
[----:B0-----:R-:W-:-:S05]  /*0270*/  CS2R.32 R9, SR_CgaSize ;  /* 0x0000000000097805 */ /* 0x001fca0000008a00 */
[----:B------:R-:W-:-:S05]  /*0280*/  IMAD R9, R9, -0xa0, RZ ;  /* 0xffffff6009097824 */ /* 0x000fca00078e02ff */
[----:B------:R-:W-:Y:S02]  /*0290*/  R2UR UR7, R9 ;  /* 0x00000000090772ca */ /* 0x000fe400000e0000 */
[----:B------:R-:W-:-:S12]  /*02a0*/  RPCMOV.32 R9, Rpc.LO ;  /* 0x0000000000097353 */ /* 0x000fd80000000000 */
[----:B------:R-:W0:Y:S01]  /*02b0*/  LDCU UR7, c[0x0][UR7+0x258] ;  /* 0x00004b00070777ac */ /* 0x000e220008000800 */
[----:B--2---:R-:W-:-:S06]  /*02c0*/  RPCMOV.32 Rpc.LO, R2 ;  /* 0x0000000200007352 */ /* 0x004fcc0000000000 */
[----:B------:R-:W-:-:S05]  /*02d0*/  CS2R.32 R2, SR_CgaSize ;  /* 0x0000000000027805 */ /* 0x000fca0000008a00 */
[----:B------:R-:W-:-:S05]  /*02e0*/  IMAD R2, R2, -0xa0, RZ ;  /* 0xffffff6002027824 */ /* 0x000fca00078e02ff */
[----:B------:R-:W-:Y:S02]  /*02f0*/  R2UR UR8, R2 ;  /* 0x00000000020872ca */ /* 0x000fe400000e0000 */
[----:B------:R-:W-:-:S12]  /*0300*/  RPCMOV.32 R2, Rpc.LO ;  /* 0x0000000000027353 */ /* 0x000fd80000000000 */
[----:B------:R-:W2:Y:S01]  /*0310*/  LDCU UR8, c[0x0][UR8+0x254] ;  /* 0x00004a80080877ac */ /* 0x000ea20008000800 */
[----:B0-----:R-:W-:-:S04]  /*0320*/  UISETP.NE.U32.AND UP0, UPT, UR7, URZ, UPT ;  /* 0x000000ff0700728c */ /* 0x001fc8000bf05070 */
[----:B--2---:R-:W-:Y:S01]  /*0330*/  UISETP.NE.AND.EX UP0, UPT, UR8, URZ, UPT, UP0 ;  /* 0x000000ff0800728c */ /* 0x004fe2000bf05300 */
[----:B------:R-:W-:-:S05]  /*0340*/  @!P0 IMAD.WIDE.U32 R2, R7, 0x4, R2 ;  /* 0x0000000407028825 */ /* 0x000fca00078e0002 */
[----:B-1----:R0:W-:Y:S03]  /*0350*/  @!P0 STG.E desc[UR10][R2.64], R5 ;  /* 0x0000000502008986 */ /* 0x0021e6000c10190a */
[----:B------:R-:W-:Y:S05]  /*0360*/  BRA.U UP0, `(.L_x_17) ;  /* 0x0000000100047547 */ /* 0x000fea000b800000 */
[----:B------:R-:W-:Y:S05]  /*0370*/  BPT.TRAP 0x1 ;  /* 0x000000040000795c */ /* 0x000fea0000300000 */
.L_x_17:
[----:B0-----:R-:W0:Y:S01]  /*0380*/  S2R R3, SR_TID.Y ;  /* 0x0000000000037919 */ /* 0x001e220000002200 */
[----:B------:R-:W-:Y:S01]  /*0390*/  BAR.SYNC.DEFER_BLOCKING 0x0 ;  /* 0x0000000000007b1d */ /* 0x000fe20000010000 */
[----:B------:R-:W-:-:S05]  /*03a0*/  LOP3.LUT P0, RZ, R7, R6, RZ, 0xfc, !PT ;  /* 0x0000000607ff7212 */ /* 0x000fca000780fcff */
[----:B------:R-:W1:Y:S01]  /*03b0*/  S2R R5, SR_TID.Z ;  /* 0x0000000000057919 */ /* 0x000e620000002300 */
[----:B0-----:R-:W-:-:S04]  /*03c0*/  IADD3 R0, PT, PT, R6, R3, RZ ;  /* 0x0000000306007210 */ /* 0x001fc80007ffe0ff */
[----:B-1----:R-:W-:-:S13]  /*03d0*/  LOP3.LUT P1, RZ, R0, R5, RZ, 0xfc, !PT ;  /* 0x0000000500ff7212 */ /* 0x002fda000782fcff */
[----:B------:R-:W-:Y:S05]  /*03e0*/  @P1 BRA `(.L_x_18) ;  /* 0x0000000000901947 */ /* 0x000fea0003800000 */
[----:B------:R-:W0:Y:S01]  /*03f0*/  S2R R0, SR_CTAID.Y ;  /* 0x0000000000007919 */ /* 0x000e220000002600 */
[----:B------:R-:W1:Y:S01]  /*0400*/  LDCU UR4, c[0x0][0x370] ;  /* 0x00006e00ff0477ac */ /* 0x000e620008000800 */
[----:B------:R-:W2:Y:S01]  /*0410*/  S2R R2, SR_CTAID.Z ;  /* 0x0000000000027919 */ /* 0x000ea20000002700 */
[----:B------:R-:W3:Y:S01]  /*0420*/  LDCU UR5, c[0x0][0x374] ;  /* 0x00006e80ff0577ac */ /* 0x000ee20008000800 */
[----:B------:R-:W4:Y:S01]  /*0430*/  S2R R3, SR_LANEID ;  /* 0x0000000000037919 */ /* 0x000f220000000000 */
[----:B------:R-:W5:Y:S01]  /*0440*/  LDCU UR6, c[0x0][0x378] ;  /* 0x00006f00ff0677ac */ /* 0x000f620008000800 */
[----:B------:R-:W-:Y:S02]  /*0450*/  VOTEU.ANY UR9, UPT, PT ;  /* 0x0000000000097886 */ /* 0x000fe400038e0100 */
[----:B------:R-:W4:Y:S01]  /*0460*/  FLO.U32 R4, UR9 ;  /* 0x0000000900047d00 */ /* 0x000f2200080e0000 */
[----:B-1----:R-:W-:-:S04]  /*0470*/  UIADD3 UR4, UPT, UPT, URZ, -UR4, URZ ;  /* 0x80000004ff047290 */ /* 0x002fc8000fffe0ff */
[----:B---3--:R-:W-:-:S04]  /*0480*/  UIMAD UR4, UR4, UR5, URZ ;  /* 0x00000005040472a4 */ /* 0x008fc8000f8e02ff */
[----:B-----5:R-:W-:Y:S01]  /*0490*/  UIMAD UR4, UR6, UR4, -0x7fffffff ;  /* 0x80000001060474a4 */ /* 0x020fe2000f8e0204 */
[----:B0-----:R-:W-:Y:S02]  /*04a0*/  IADD3 R0, PT, PT, R7, R0, RZ ;  /* 0x0000000007007210 */ /* 0x001fe40007ffe0ff */
[----:B--2---:R-:W-:Y:S02]  /*04b0*/  IADD3 R5, PT, PT, -R2, RZ, RZ ;  /* 0x000000ff02057210 */ /* 0x004fe40007ffe1ff */
[----:B------:R-:W-:Y:S02]  /*04c0*/  MOV R2, UR7 ;  /* 0x0000000700027c02 */ /* 0x000fe40008000f00 */
[----:B------:R-:W-:Y:S02]  /*04d0*/  ISETP.NE.AND P2, PT, R0, R5, PT ;  /* 0x000000050000720c */ /* 0x000fe40003f45270 */
[----:B------:R-:W0:Y:S01]  /*04e0*/  POPC R0, UR9 ;  /* 0x0000000900007d09 */ /* 0x000e220008000000 */
[----:B----4-:R-:W-:-:S02]  /*04f0*/  ISETP.EQ.U32.AND P1, PT, R4, R3, PT ;  /* 0x000000030400720c */ /* 0x010fc40003f22070 */
[----:B------:R-:W-:-:S08]  /*0500*/  MOV R3, UR8 ;  /* 0x0000000800037c02 */ /* 0x000fd00008000f00 */
[----:B------:R-:W-:Y:S01]  /*0510*/  VOTEU.ANY UP0, P2 ;  /* 0x0000000000ff7886 */ /* 0x000fe20001000100 */
[----:B------:R-:W-:-:S06]  /*0520*/  USEL UR4, UR4, 0x1, !UP0 ;  /* 0x0000000104047887 */ /* 0x000fcc000c000000 */
[----:B0-----:R-:W-:Y:S01]  /*0530*/  IMAD R5, R0, UR4, RZ ;  /* 0x0000000400057c24 */ /* 0x001fe2000f8e02ff */
[----:B------:R-:W-:Y:S06]  /*0540*/  @P1 MEMBAR.ALL.GPU ;  /* 0x0000000000001992 */ /* 0x000fec000000a000 */
[----:B------:R-:W-:-:S00]  /*0550*/  @P1 ERRBAR ;  /* 0x00000000000019ab */ /* 0x000fc00000000000 */
[----:B------:R-:W-:Y:S06]  /*0560*/  @P1 CGAERRBAR ;  /* 0x00000000000015ab */ /* 0x000fec0000000000 */
[----:B------:R-:W2:Y:S01]  /*0570*/  @P1 ATOM.E.ADD.STRONG.GPU PT, R5, desc[UR10][R2.64+0x4], R5 ;  /* 0x800004050205198a */ /* 0x000ea200081ef10a */
[----:B------:R-:W0:Y:S02]  /*0580*/  S2R R6, SR_LTMASK ;  /* 0x0000000000067919 */ /* 0x000e240000003900 */
[----:B0-----:R-:W-:-:S04]  /*0590*/  LOP3.LUT R6, R6, UR9, RZ, 0xc0, !PT ;  /* 0x0000000906067c12 */ /* 0x001fc8000f8ec0ff */
[----:B------:R-:W0:Y:S01]  /*05a0*/  POPC R7, R6 ;  /* 0x0000000600077309 */ /* 0x000e220000000000 */
[----:B--2---:R-:W0:Y:S02]  /*05b0*/  SHFL.IDX PT, R0, R5, R4, 0x1f ;  /* 0x00001f0405007589 */ /* 0x004e2400000e0000 */
[----:B0-----:R-:W-:-:S07]  /*05c0*/  IMAD R0, R7, UR4, R0 ;  /* 0x0000000407007c24 */ /* 0x001fce000f8e0200 */
.L_x_19:
[----:B------:R-:W2:Y:S04]  /*05d0*/  LD.E.STRONG.GPU R5, desc[UR10][R2.64+0x4] ;  /* 0x0000040a02057980 */ /* 0x000ea8000c10f900 */
[----:B--2---:R-:W-:Y:S01]  /*05e0*/  CCTL.IVALL ;  /* 0x00000000ff00798f */ /* 0x004fe20002000000 */
[----:B------:R-:W-:Y:S05]  /*05f0*/  YIELD ;  /* 0x0000000000007946 */ /* 0x000fea0003800000 */
[----:B------:R-:W-:-:S04]  /*0600*/  LOP3.LUT R5, R5, R0, RZ, 0x3c, !PT ;  /* 0x0000000005057212 */ /* 0x000fc800078e3cff */
[----:B------:R-:W-:-:S13]  /*0610*/  ISETP.GT.AND P1, PT, R5, -0x1, PT ;  /* 0xffffffff0500780c */ /* 0x000fda0003f24270 */
[----:B------:R-:W-:Y:S05]  /*0620*/  @P1 BRA `(.L_x_19) ;  /* 0xfffffffc00e81947 */ /* 0x000fea000383ffff */
.L_x_18:
[----:B------:R-:W-:Y:S05]  /*0630*/  WARPSYNC.ALL ;  /* 0x0000000000007948 */ /* 0x000fea0003800000 */
[----:B------:R-:W-:Y:S06]  /*0640*/  BAR.SYNC.DEFER_BLOCKING 0x0 ;  /* 0x0000000000007b1d */ /* 0x000fec0000010000 */
[----:B------:R-:W-:Y:S05]  /*0650*/  @P0 EXIT ;  /* 0x000000000000094d */ /* 0x000fea0003800000 */
[----:B------:R-:W0:Y:S01]  /*0660*/  LDCU UR5, c[0x0][0x370] ;  /* 0x00006e00ff0577ac */ /* 0x000e220008000800 */
[----:B------:R-:W-:Y:S01]  /*0670*/  HFMA2 R4, -RZ, RZ, 0, 0 ;  /* 0x00000000ff047431 */ /* 0x000fe200000001ff */
[----:B------:R-:W-:Y:S01]  /*0680*/  MOV R0, RZ ;  /* 0x000000ff00007202 */ /* 0x000fe20000000f00 */
[----:B0-----:R-:W-:Y:S02]  /*0690*/  UISETP.GE.U32.AND UP0, UPT, UR5, 0x10, UPT ;  /* 0x000000100500788c */ /* 0x001fe4000bf06070 */
[----:B------:R-:W-:-:S07]  /*06a0*/  ULOP3.LUT UR8, UR5, 0xf, URZ, 0xc0, !UPT ;  /* 0x0000000f05087892 */ /* 0x000fce000f8ec0ff */
[----:B------:R-:W-:Y:S05]  /*06b0*/  BRA.U !UP0, `(.L_x_20) ;  /* 0x0000000108bc7547 */ /* 0x000fea000b800000 */
[----:B------:R-:W0:Y:S01]  /*06c0*/  LDCU.64 UR6, c[0x0][0x388] ;  /* 0x00007100ff0677ac */ /* 0x000e220008000a00 */
[----:B------:R-:W-:Y:S01]  /*06d0*/  MOV R0, RZ ;  /* 0x000000ff00007202 */ /* 0x000fe20000000f00 */
[----:B------:R-:W-:Y:S02]  /*06e0*/  ULOP3.LUT UR9, UR5, 0x7ffffff0, URZ, 0xc0, !UPT ;  /* 0x7ffffff005097892 */ /* 0x000fe4000f8ec0ff */
[----:B------:R-:W-:-:S04]  /*06f0*/  ULOP3.LUT UR4, UR5, 0xfffffff0, URZ, 0xc0, !UPT ;  /* 0xfffffff005047892 */ /* 0x000fc8000f8ec0ff */
[----:B------:R-:W-:Y:S01]  /*0700*/  MOV R4, UR9 ;  /* 0x0000000900047c02 */ /* 0x000fe20008000f00 */
[----:B------:R-:W-:Y:S02]  /*0710*/  UIADD3 UR4, UPT, UPT, -UR4, URZ, URZ ;  /* 0x000000ff04047290 */ /* 0x000fe4000fffe1ff */
[----:B0-----:R-:W-:-:S04]  /*0720*/  UIADD3 UR6, UP0, UPT, UR6, 0x20, URZ ;  /* 0x0000002006067890 */ /* 0x001fc8000ff1e0ff */
[----:B------:R-:W-:Y:S02]  /*0730*/  UIADD3.X UR7, UPT, UPT, URZ, UR7, URZ, UP0, !UPT ;  /* 0x00000007ff077290 */ /* 0x000fe400087fe4ff */
[----:B------:R-:W-:-:S04]  /*0740*/  MOV R2, UR6 ;  /* 0x0000000600027c02 */ /* 0x000fc80008000f00 */
[----:B------:R-:W-:-:S07]  /*0750*/  MOV R3, UR7 ;  /* 0x0000000700037c02 */ /* 0x000fce0008000f00 */
.L_x_21:
[----:B------:R-:W2:Y:S04]  /*0760*/  LDG.E R11, desc[UR10][R2.64+-0x20] ;  /* 0xffffe00a020b7981 */ /* 0x000ea8000c1e1900 */
[----:B------:R-:W3:Y:S04]  /*0770*/  LDG.E R12, desc[UR10][R2.64+-0x1c] ;  /* 0xffffe40a020c7981 */ /* 0x000ee8000c1e1900 */
[----:B------:R-:W4:Y:S04]  /*0780*/  LDG.E R14, desc[UR10][R2.64+-0x18] ;  /* 0xffffe80a020e7981 */ /* 0x000f28000c1e1900 */
[----:B------:R-:W5:Y:S04]  /*0790*/  LDG.E R16, desc[UR10][R2.64+-0x14] ;  /* 0xffffec0a02107981 */ /* 0x000f68000c1e1900 */
        /* <DEDUP_REMOVED lines=11> */
[----:B------:R0:W5:Y:S01]  /*0850*/  LDG.E R5, desc[UR10][R2.64+0x1c] ;  /* 0x00001c0a02057981 */ /* 0x000162000c1e1900 */
[----:B------:R-:W-:-:S04]  /*0860*/  UIADD3 UR4, UPT, UPT, UR4, 0x10, URZ ;  /* 0x0000001004047890 */ /* 0x000fc8000fffe0ff */
[----:B------:R-:W-:Y:S01]  /*0870*/  UISETP.NE.AND UP0, UPT, UR4, URZ, UPT ;  /* 0x000000ff0400728c */ /* 0x000fe2000bf05270 */
[----:B0-----:R-:W-:-:S04]  /*0880*/  IADD3 R2, P0, PT, R2, 0x40, RZ ;  /* 0x0000004002027810 */ /* 0x001fc80007f1e0ff */
[----:B------:R-:W-:Y:S01]  /*0890*/  IADD3.X R3, PT, PT, RZ, R3, RZ, P0, !PT ;  /* 0x00000003ff037210 */ /* 0x000fe200007fe4ff */
[----:B--2---:R-:W-:-:S04]  /*08a0*/  FADD R11, R11, R0 ;  /* 0x000000000b0b7221 */ /* 0x004fc80000000000 */
[----:B---3--:R-:W-:-:S04]  /*08b0*/  FADD R11, R11, R12 ;  /* 0x0000000c0b0b7221 */ /* 0x008fc80000000000 */
[----:B----4-:R-:W-:-:S04]  /*08c0*/  FADD R11, R11, R14 ;  /* 0x0000000e0b0b7221 */ /* 0x010fc80000000000 */
[----:B-----5:R-:W-:-:S04]  /*08d0*/  FADD R11, R11, R16 ;  /* 0x000000100b0b7221 */ /* 0x020fc80000000000 */
[----:B------:R-:W-:-:S04]  /*08e0*/  FADD R11, R11, R18 ;  /* 0x000000120b0b7221 */ /* 0x000fc80000000000 */
        /* <DEDUP_REMOVED lines=10> */
[----:B------:R-:W-:Y:S01]  /*0990*/  FADD R0, R6, R5 ;  /* 0x0000000506007221 */ /* 0x000fe20000000000 */
[----:B------:R-:W-:Y:S06]  /*09a0*/  BRA.U UP0, `(.L_x_21) ;  /* 0xfffffffd006c7547 */ /* 0x000fec000b83ffff */
.L_x_20:
[----:B------:R-:W-:-:S09]  /*09b0*/  UISETP.NE.AND UP0, UPT, UR8, URZ, UPT ;  /* 0x000000ff0800728c */ /* 0x000fd2000bf05270 */
[----:B------:R-:W-:Y:S05]  /*09c0*/  BRA.U !UP0, `(.L_x_22) ;  /* 0x0000000108d07547 */ /* 0x000fea000b800000 */
[----:B------:R-:W-:Y:S02]  /*09d0*/  UISETP.GE.U32.AND UP0, UPT, UR8, 0x8, UPT ;  /* 0x000000080800788c */ /* 0x000fe4000bf06070 */
[----:B------:R-:W-:-:S04]  /*09e0*/  ULOP3.LUT UR6, UR5, 0x7, URZ, 0xc0, !UPT ;  /* 0x0000000705067892 */ /* 0x000fc8000f8ec0ff */
[----:B------:R-:W-:-:S03]  /*09f0*/  UISETP.NE.AND UP1, UPT, UR6, URZ, UPT ;  /* 0x000000ff0600728c */ /* 0x000fc6000bf25270 */
[----:B------:R-:W-:Y:S08]  /*0a00*/  BRA.U !UP0, `(.L_x_23) ;  /* 0x00000001084c7547 */ /* 0x000ff0000b800000 */
[----:B------:R-:W0:Y:S02]  /*0a10*/  LDC.64 R2, c[0x0][0x388] ;  /* 0x0000e200ff027b82 */ /* 0x000e240000000a00 */
[----:B0-----:R-:W-:-:S05]  /*0a20*/  IMAD.WIDE.U32 R2, R4, 0x4, R2 ;  /* 0x0000000404027825 */ /* 0x001fca00078e0002 */
[----:B------:R-:W2:Y:S04]  /*0a30*/  LDG.E R5, desc[UR10][R2.64] ;  /* 0x0000000a02057981 */ /* 0x000ea8000c1e1900 */
[----:B------:R-:W3:Y:S04]  /*0a40*/  LDG.E R6, desc[UR10][R2.64+0x4] ;  /* 0x0000040a02067981 */ /* 0x000ee8000c1e1900 */
[----:B------:R-:W4:Y:S04]  /*0a50*/  LDG.E R8, desc[UR10][R2.64+0x8] ;  /* 0x0000080a02087981 */ /* 0x000f28000c1e1900 */
[----:B------:R-:W5:Y:S04]  /*0a60*/  LDG.E R10, desc[UR10][R2.64+0xc] ;  /* 0x00000c0a020a7981 */ /* 0x000f68000c1e1900 */
[----:B------:R-:W5:Y:S04]  /*0a70*/  LDG.E R12, desc[UR10][R2.64+0x10] ;  /* 0x0000100a020c7981 */ /* 0x000f68000c1e1900 */
[----:B------:R-:W5:Y:S04]  /*0a80*/  LDG.E R14, desc[UR10][R2.64+0x14] ;  /* 0x0000140a020e7981 */ /* 0x000f68000c1e1900 */
[----:B------:R-:W5:Y:S04]  /*0a90*/  LDG.E R16, desc[UR10][R2.64+0x18] ;  /* 0x0000180a02107981 */ /* 0x000f68000c1e1900 */
[----:B------:R-:W5:Y:S01]  /*0aa0*/  LDG.E R18, desc[UR10][R2.64+0x1c] ;  /* 0x00001c0a02127981 */ /* 0x000f62000c1e1900 */
[----:B------:R-:W-:Y:S01]  /*0ab0*/  IADD3 R4, PT, PT, R4, 0x8, RZ ;  /* 0x0000000804047810 */ /* 0x000fe20007ffe0ff */
[----:B--2---:R-:W-:-:S04]  /*0ac0*/  FADD R5, R0, R5 ;  /* 0x0000000500057221 */ /* 0x004fc80000000000 */
[----:B---3--:R-:W-:-:S04]  /*0ad0*/  FADD R5, R5, R6 ;  /* 0x0000000605057221 */ /* 0x008fc80000000000 */
[----:B----4-:R-:W-:-:S04]  /*0ae0*/  FADD R5, R5, R8 ;  /* 0x0000000805057221 */ /* 0x010fc80000000000 */
[----:B-----5:R-:W-:-:S04]  /*0af0*/  FADD R5, R5, R10 ;  /* 0x0000000a05057221 */ /* 0x020fc80000000000 */
[----:B------:R-:W-:-:S04]  /*0b00*/  FADD R5, R5, R12 ;  /* 0x0000000c05057221 */ /* 0x000fc80000000000 */
[----:B------:R-:W-:-:S04]  /*0b10*/  FADD R5, R5, R14 ;  /* 0x0000000e05057221 */ /* 0x000fc80000000000 */
[----:B------:R-:W-:-:S04]  /*0b20*/  FADD R5, R5, R16 ;  /* 0x0000001005057221 */ /* 0x000fc80000000000 */
[----:B------:R-:W-:-:S07]  /*0b30*/  FADD R0, R5, R18 ;  /* 0x0000001205007221 */ /* 0x000fce0000000000 */
.L_x_23:
        /* <DEDUP_REMOVED lines=10> */
[----:B------:R-:W5:Y:S01]  /*0be0*/  LDG.E R10, desc[UR10][R2.64+0xc] ;  /* 0x00000c0a020a7981 */ /* 0x000f62000c1e1900 */
[----:B------:R-:W-:Y:S01]  /*0bf0*/  IADD3 R4, PT, PT, R4, 0x4, RZ ;  /* 0x0000000404047810 */ /* 0x000fe20007ffe0ff */
[----:B--2---:R-:W-:-:S04]  /*0c00*/  FADD R5, R0, R5 ;  /* 0x0000000500057221 */ /* 0x004fc80000000000 */
[----:B---3--:R-:W-:-:S04]  /*0c10*/  FADD R5, R5, R6 ;  /* 0x0000000605057221 */ /* 0x008fc80000000000 */
[----:B----4-:R-:W-:-:S04]  /*0c20*/  FADD R5, R5, R8 ;  /* 0x0000000805057221 */ /* 0x010fc80000000000 */
[----:B-----5:R-:W-:-:S07]  /*0c30*/  FADD R0, R5, R10 ;  /* 0x0000000a05007221 */ /* 0x020fce0000000000 */
.L_x_24:
[----:B------:R-:W-:Y:S05]  /*0c40*/  BRA.U !UP1, `(.L_x_22) ;  /* 0x0000000109307547 */ /* 0x000fea000b800000 */
[----:B------:R-:W0:Y:S01]  /*0c50*/  LDC.64 R2, c[0x0][0x388] ;  /* 0x0000e200ff027b82 */ /* 0x000e220000000a00 */
[----:B------:R-:W-:Y:S01]  /*0c60*/  UIADD3 UR4, UPT, UPT, -UR4, URZ, URZ ;  /* 0x000000ff04047290 */ /* 0x000fe2000fffe1ff */
[----:B0-----:R-:W-:-:S11]  /*0c70*/  IMAD.WIDE.U32 R4, R4, 0x4, R2 ;  /* 0x0000000404047825 */ /* 0x001fd600078e0002 */
.L_x_25:
[----:B------:R-:W-:Y:S02]  /*0c80*/  MOV R3, R5 ;  /* 0x0000000500037202 */ /* 0x000fe40000000f00 */
[----:B------:R-:W-:-:S05]  /*0c90*/  MOV R2, R4 ;  /* 0x0000000400027202 */ /* 0x000fca0000000f00 */
[----:B------:R-:W2:Y:S01]  /*0ca0*/  LDG.E R3, desc[UR10][R2.64] ;  /* 0x0000000a02037981 */ /* 0x000ea2000c1e1900 */
[----:B------:R-:W-:Y:S01]  /*0cb0*/  UIADD3 UR4, UPT, UPT, UR4, 0x1, URZ ;  /* 0x0000000104047890 */ /* 0x000fe2000fffe0ff */
[----:B------:R-:W-:-:S03]  /*0cc0*/  IADD3 R4, P0, PT, R4, 0x4, RZ ;  /* 0x0000000404047810 */ /* 0x000fc60007f1e0ff */
[----:B------:R-:W-:Y:S01]  /*0cd0*/  UISETP.NE.AND UP0, UPT, UR4, URZ, UPT ;  /* 0x000000ff0400728c */ /* 0x000fe2000bf05270 */
[----:B------:R-:W-:Y:S01]  /*0ce0*/  IADD3.X R5, PT, PT, RZ, R5, RZ, P0, !PT ;  /* 0x00000005ff057210 */ /* 0x000fe200007fe4ff */
[----:B--2---:R-:W-:-:S07]  /*0cf0*/  FADD R0, R3, R0 ;  /* 0x0000000003007221 */ /* 0x004fce0000000000 */
[----:B------:R-:W-:Y:S05]  /*0d00*/  BRA.U UP0, `(.L_x_25) ;  /* 0xfffffffd00dc7547 */ /* 0x000fea000b83ffff */
.L_x_22:
[----:B------:R-:W0:Y:S02]  /*0d10*/  LDC.64 R2, c[0x0][0x388] ;  /* 0x0000e200ff027b82 */ /* 0x000e240000000a00 */
[----:B0-----:R-:W-:Y:S01]  /*0d20*/  STG.E desc[UR10][R2.64], R0 ;  /* 0x0000000002007986 */ /* 0x001fe2000c10190a */
[----:B------:R-:W-:Y:S05]  /*0d30*/  EXIT ;  /* 0x000000000000794d */ /* 0x000fea0003800000 */
.L_x_26:
        /* <DEDUP_REMOVED lines=12> */
.L_x_64:


//--------------------- .text._Z27cooperativePersistentKernelPfS_ii --------------------------
	.section	.text._Z27cooperativePersistentKernelPfS_ii,"ax",@progbits
	.align	128
        .global         _Z27cooperativePersistentKernelPfS_ii
        .type           _Z27cooperativePersistentKernelPfS_ii,@function
        .size           _Z27cooperativePersistentKernelPfS_ii,(.L_x_65 - _Z27cooperativePersistentKernelPfS_ii)
        .other          _Z27cooperativePersistentKernelPfS_ii,@"STO_CUDA_ENTRY STV_DEFAULT"
_Z27cooperativePersistentKernelPfS_ii:
.text._Z27cooperativePersistentKernelPfS_ii:
[----:B------:R-:W-:Y:S08]  /*0000*/  LDC R1, c[0x0][0x37c] ;  /* 0x0000df00ff017b82 */ /* 0x000ff00000000800 */
[----:B------:R-:W0:Y:S02]  /*0010*/  LDC R0, c[0x0][0x394] ;  /* 0x0000e500ff007b82 */ /* 0x000e240000000800 */
[----:B0-----:R-:W-:-:S13]  /*0020*/  ISETP.GE.AND P0, PT, R0, 0x1, PT ;  /* 0x000000010000780c */ /* 0x001fda0003f06270 */
[----:B------:R-:W-:Y:S05]  /*0030*/  @!P0 EXIT ;  /* 0x000000000000894d */ /* 0x000fea0003800000 */
[----:B------:R-:W0:Y:S01]  /*0040*/  S2R R2, SR_CTAID.X ;  /* 0x0000000000027919 */ /* 0x000e220000002500 */
[----:B------:R-:W1:Y:S01]  /*0050*/  LDCU UR11, c[0x0][0x360] ;  /* 0x00006c00ff0b77ac */ /* 0x000e620008000800 */
[----:B------:R-:W2:Y:S01]  /*0060*/  LDC.64 R4, c[0x0][0x380] ;  /* 0x0000e000ff047b82 */ /* 0x000ea20000000a00 */
[----:B------:R-:W-:Y:S01]  /*0070*/  IMAD.MOV.U32 R12, RZ, RZ, RZ ;  /* 0x000000ffff0c7224 */ /* 0x000fe200078e00ff */
[----:B------:R-:W0:Y:S01]  /*0080*/  S2R R7, SR_CTAID.Y ;  /* 0x0000000000077919 */ /* 0x000e220000002600 */
[----:B------:R-:W3:Y:S01]  /*0090*/  LDCU UR4, c[0x0][0x370] ;  /* 0x00006e00ff0477ac */ /* 0x000ee20008000800 */
[----:B------:R-:W4:Y:S01]  /*00a0*/  S2R R6, SR_CTAID.Z ;  /* 0x0000000000067919 */ /* 0x000f220000002700 */
[----:B------:R-:W5:Y:S01]  /*00b0*/  LDCU UR5, c[0x0][0x374] ;  /* 0x00006e80ff0577ac */ /* 0x000f620008000800 */
[----:B------:R-:W1:Y:S01]  /*00c0*/  S2R R3, SR_TID.X ;  /* 0x0000000000037919 */ /* 0x000e620000002100 */
[----:B------:R-:W5:Y:S01]  /*00d0*/  LDCU UR6, c[0x0][0x378] ;  /* 0x00006f00ff0677ac */ /* 0x000f620008000800 */
[----:B------:R-:W1:Y:S01]  /*00e0*/  S2R R8, SR_TID.Y ;  /* 0x0000000000087919 */ /* 0x000e620000002200 */
[----:B------:R-:W-:-:S05]  /*00f0*/  CS2R.32 R11, SR_CgaSize ;  /* 0x00000000000b7805 */ /* 0x000fca0000008a00 */
[----:B------:R-:W-:-:S05]  /*0100*/  IMAD R11, R11, -0xa0, RZ ;  /* 0xffffff600b0b7824 */ /* 0x000fca00078e02ff */
[----:B------:R-:W-:-:S14]  /*0110*/  R2UR UR7, R11 ;  /* 0x000000000b0772ca */ /* 0x000fdc00000e0000 */
[----:B------:R-:W2:Y:S01]  /*0120*/  LDCU UR7, c[0x0][UR7+0x258] ;  /* 0x00004b00070777ac */ /* 0x000ea20008000800 */
[----:B------:R-:W2:Y:S01]  /*0130*/  S2R R9, SR_TID.Z ;  /* 0x0000000000097919 */ /* 0x000ea20000002300 */
[----:B------:R-:W-:-:S05]  /*0140*/  CS2R.32 R11, SR_CgaSize ;  /* 0x00000000000b7805 */ /* 0x000fca0000008a00 */
[----:B------:R-:W-:-:S05]  /*0150*/  IMAD R11, R11, -0xa0, RZ ;  /* 0xffffff600b0b7824 */ /* 0x000fca00078e02ff */
[----:B------:R-:W-:-:S14]  /*0160*/  R2UR UR10, R11 ;  /* 0x000000000b0a72ca */ /* 0x000fdc00000e0000 */
[----:B------:R-:W2:Y:S01]  /*0170*/  LDCU UR10, c[0x0][UR10+0x254] ;  /* 0x00004a800a0a77ac */ /* 0x000ea20008000800 */
[----:B---3--:R-:W-:Y:S01]  /*0180*/  UIADD3 UR4, UPT, UPT, URZ, -UR4, URZ ;  /* 0x80000004ff047290 */ /* 0x008fe2000fffe0ff */
[----:B------:R-:W3:Y:S03]  /*0190*/  LDCU.64 UR8, c[0x0][0x358] ;  /* 0x00006b00ff0877ac */ /* 0x000ee60008000a00 */
[----:B-----5:R-:W-:-:S04]  /*01a0*/  UIMAD UR4, UR4, UR5, URZ ;  /* 0x00000005040472a4 */ /* 0x020fc8000f8e02ff */
[----:B------:R-:W-:Y:S01]  /*01b0*/  UIMAD UR4, UR6, UR4, -0x7fffffff ;  /* 0x80000001060474a4 */ /* 0x000fe2000f8e0204 */
[----:B0-----:R-:W-:Y:S02]  /*01c0*/  IMAD.IADD R0, R2, 0x1, R7 ;  /* 0x0000000102007824 */ /* 0x001fe400078e0207 */
[----:B----4-:R-:W-:Y:S02]  /*01d0*/  IMAD.MOV R11, RZ, RZ, -R6 ;  /* 0x000000ffff0b7224 */ /* 0x010fe400078e0a06 */
[----:B------:R-:W0:Y:S03]  /*01e0*/  LDC.64 R6, c[0x0][0x388] ;  /* 0x0000e200ff067b82 */ /* 0x000e260000000a00 */
[----:B------:R-:W-:Y:S01]  /*01f0*/  ISETP.NE.AND P0, PT, R0, R11, PT ;  /* 0x0000000b0000720c */ /* 0x000fe20003f05270 */
[----:B-1----:R-:W-:Y:S01]  /*0200*/  IMAD R0, R2, UR11, R3 ;  /* 0x0000000b02007c24 */ /* 0x002fe2000f8e0203 */
[----:B--2---:R-:W-:Y:S01]  /*0210*/  MOV R2, UR7 ;  /* 0x0000000700027c02 */ /* 0x004fe20008000f00 */
[----:B------:R-:W-:-:S02]  /*0220*/  IMAD.IADD R8, R3, 0x1, R8 ;  /* 0x0000000103087824 */ /* 0x000fc400078e0208 */
[----:B------:R-:W-:Y:S02]  /*0230*/  IMAD.U32 R3, RZ, RZ, UR10 ;  /* 0x0000000aff037e24 */ /* 0x000fe4000f8e00ff */
[----:B------:R-:W-:Y:S01]  /*0240*/  IMAD.WIDE R4, R0, 0x4, R4 ;  /* 0x0000000400047825 */ /* 0x000fe200078e0204 */
[----:B------:R-:W-:-:S05]  /*0250*/  LOP3.LUT R8, R8, R9, RZ, 0xfc, !PT ;  /* 0x0000000908087212 */ /* 0x000fca00078efcff */
[----:B------:R-:W-:Y:S01]  /*0260*/  VOTEU.ANY UP0, P0 ;  /* 0x0000000000ff7886 */ /* 0x000fe20000000100 */
[----:B------:R-:W-:Y:S01]  /*0270*/  USEL UR4, UR4, 0x1, !UP0 ;  /* 0x0000000104047887 */ /* 0x000fe2000c000000 */
[----:B0--3--:R-:W-:-:S11]  /*0280*/  IMAD.WIDE R6, R0, 0x4, R6 ;  /* 0x0000000400067825 */ /* 0x009fd600078e0206 */
.L_x_42:
[----:B0-----:R-:W0:Y:S01]  /*0290*/  LDCU UR5, c[0x0][0x390] ;  /* 0x00007200ff0577ac */ /* 0x001e220008000800 */
[----:B------:R-:W-:Y:S01]  /*02a0*/  BSSY.RECONVERGENT B0, `(.L_x_27) ;  /* 0x0000007000007945 */ /* 0x000fe20003800200 */
[----:B0-----:R-:W-:-:S13]  /*02b0*/  ISETP.GE.AND P0, PT, R0, UR5, PT ;  /* 0x0000000500007c0c */ /* 0x001fda000bf06270 */
[----:B-1----:R-:W-:Y:S05]  /*02c0*/  @P0 BRA `(.L_x_28) ;  /* 0x0000000000100947 */ /* 0x002fea0003800000 */
[----:B------:R-:W2:Y:S01]  /*02d0*/  LDG.E R9, desc[UR8][R4.64] ;  /* 0x0000000804097981 */ /* 0x000ea2000c1e1900 */
[----:B------:R-:W-:-:S04]  /*02e0*/  IMAD.MOV.U32 R10, RZ, RZ, 0x40000000 ;  /* 0x40000000ff0a7424 */ /* 0x000fc800078e00ff */
[----:B--2---:R-:W-:-:S05]  /*02f0*/  FFMA R9, R9, R10, 1 ;  /* 0x3f80000009097423 */ /* 0x004fca000000000a */
[----:B------:R0:W-:Y:S02]  /*0300*/  STG.E desc[UR8][R4.64], R9 ;  /* 0x0000000904007986 */ /* 0x0001e4000c101908 */
.L_x_28:
[----:B------:R-:W-:Y:S05]  /*0310*/  BSYNC.RECONVERGENT B0 ;  /* 0x0000000000007941 */ /* 0x000fea0003800200 */
.L_x_27:
[----:B------:R-:W-:-:S04]  /*0320*/  UISETP.NE.U32.AND UP0, UPT, UR7, URZ, UPT ;  /* 0x000000ff0700728c */ /* 0x000fc8000bf05070 */
[----:B------:R-:W-:-:S09]  /*0330*/  UISETP.NE.AND.EX UP0, UPT, UR10, URZ, UPT, UP0 ;  /* 0x000000ff0a00728c */ /* 0x000fd2000bf05300 */
[----:B------:R-:W-:Y:S05]  /*0340*/  BRA.U !UP0, `(.L_x_29) ;  /* 0x0000000508247547 */ /* 0x000fea000b800000 */
[----:B------:R-:W-:Y:S01]  /*0350*/  UMOV UR5, 0xffffffff ;  /* 0xffffffff00057882 */ /* 0x000fe20000000000 */
[----:B------:R-:W-:Y:S02]  /*0360*/  ISETP.NE.AND P1, PT, R8, RZ, PT ;  /* 0x000000ff0800720c */ /* 0x000fe40003f25270 */
[----:B------:R-:W-:Y:S11]  /*0370*/  BRA.DIV UR5, `(.L_x_30) ;  /* 0x00000006051c7947 */ /* 0x000ff6000b800000 */
[----:B------:R-:W-:Y:S06]  /*0380*/  BAR.SYNC.DEFER_BLOCKING 0x0 ;  /* 0x0000000000007b1d */ /* 0x000fec0000010000 */
.L_x_45:
[----:B------:R-:W-:Y:S04]  /*0390*/  BSSY B0, `(.L_x_31) ;  /* 0x0000017000007945 */ /* 0x000fe80003800000 */
[----:B------:R-:W-:Y:S05]  /*03a0*/  @P1 BRA `(.L_x_32) ;  /* 0x0000000000541947 */ /* 0x000fea0003800000 */
[----:B------:R-:W1:Y:S01]  /*03b0*/  S2R R11, SR_LANEID ;  /* 0x00000000000b7919 */ /* 0x000e620000000000 */
[----:B------:R-:W-:Y:S02]  /*03c0*/  VOTEU.ANY UR5, UPT, PT ;  /* 0x0000000000057886 */ /* 0x000fe400038e0100 */
[----:B------:R-:W1:Y:S08]  /*03d0*/  FLO.U32 R10, UR5 ;  /* 0x00000005000a7d00 */ /* 0x000e7000080e0000 */
[----:B0-----:R-:W0:Y:S01]  /*03e0*/  POPC R9, UR5 ;  /* 0x0000000500097d09 */ /* 0x001e220008000000 */
[----:B-1----:R-:W-:Y:S01]  /*03f0*/  ISETP.EQ.U32.AND P2, PT, R10, R11, PT ;  /* 0x0000000b0a00720c */ /* 0x002fe20003f42070 */
[----:B0-----:R-:W-:-:S12]  /*0400*/  IMAD R11, R9, UR4, RZ ;  /* 0x00000004090b7c24 */ /* 0x001fd8000f8e02ff */
        /* <DEDUP_REMOVED lines=9> */
.L_x_33:
[----:B------:R-:W2:Y:S04]  /*04a0*/  LD.E.STRONG.GPU R10, desc[UR8][R2.64+0x4] ;  /* 0x00000408020a7980 */ /* 0x000ea8000c10f900 */
[----:B--2---:R-:W-:Y:S01]  /*04b0*/  CCTL.IVALL ;  /* 0x00000000ff00798f */ /* 0x004fe20002000000 */
[----:B------:R-:W-:Y:S05]  /*04c0*/  YIELD ;  /* 0x0000000000007946 */ /* 0x000fea0003800000 */
[----:B------:R-:W-:-:S04]  /*04d0*/  LOP3.LUT R10, R10, R9, RZ, 0x3c, !PT ;  /* 0x000000090a0a7212 */ /* 0x000fc800078e3cff */
[----:B------:R-:W-:-:S13]  /*04e0*/  ISETP.GT.AND P2, PT, R10, -0x1, PT ;  /* 0xffffffff0a00780c */ /* 0x000fda0003f44270 */
[----:B------:R-:W-:Y:S05]  /*04f0*/  @P2 BRA `(.L_x_33) ;  /* 0xfffffffc00e82947 */ /* 0x000fea000383ffff */
.L_x_32:
[----:B------:R-:W-:Y:S05]  /*0500*/  BSYNC B0 ;  /* 0x0000000000007941 */ /* 0x000fea0003800000 */
.L_x_31:
[----:B------:R-:W-:-:S03]  /*0510*/  UMOV UR5, 0xffffffff ;  /* 0xffffffff00057882 */ /* 0x000fc60000000000 */
[----:B------:R-:W-:Y:S05]  /*0520*/  BRA.DIV UR5, `(.L_x_34) ;  /* 0x0000000205dc7947 */ /* 0x000fea000b800000 */
[----:B------:R-:W-:Y:S06]  /*0530*/  BAR.SYNC.DEFER_BLOCKING 0x0 ;  /* 0x0000000000007b1d */ /* 0x000fec0000010000 */
.L_x_48:
[----:B------:R-:W-:Y:S04]  /*0540*/  BSSY.RECONVERGENT B0, `(.L_x_35) ;  /* 0x0000006000007945 */ /* 0x000fe80003800200 */
[----:B------:R-:W-:Y:S05]  /*0550*/  @P0 BRA `(.L_x_36) ;  /* 0x0000000000100947 */ /* 0x000fea0003800000 */
[----:B0-----:R-:W2:Y:S04]  /*0560*/  LDG.E R9, desc[UR8][R4.64] ;  /* 0x0000000804097981 */ /* 0x001ea8000c1e1900 */
[----:B------:R-:W2:Y:S02]  /*0570*/  LDG.E R10, desc[UR8][R6.64] ;  /* 0x00000008060a7981 */ /* 0x000ea4000c1e1900 */
[----:B--2---:R-:W-:-:S05]  /*0580*/  FFMA R9, R9, R10, 0.5 ;  /* 0x3f00000009097423 */ /* 0x004fca000000000a */
[----:B------:R1:W-:Y:S02]  /*0590*/  STG.E desc[UR8][R6.64], R9 ;  /* 0x0000000906007986 */ /* 0x0003e4000c101908 */
.L_x_36:
[----:B------:R-:W-:Y:S05]  /*05a0*/  BSYNC.RECONVERGENT B0 ;  /* 0x0000000000007941 */ /* 0x000fea0003800200 */
.L_x_35:
[----:B------:R-:W-:-:S03]  /*05b0*/  UMOV UR5, 0xffffffff ;  /* 0xffffffff00057882 */ /* 0x000fc60000000000 */
[----:B------:R-:W-:Y:S05]  /*05c0*/  BRA.DIV UR5, `(.L_x_37) ;  /* 0x0000000205e07947 */ /* 0x000fea000b800000 */
[----:B------:R-:W-:Y:S06]  /*05d0*/  BAR.SYNC.DEFER_BLOCKING 0x0 ;  /* 0x0000000000007b1d */ /* 0x000fec0000010000 */
.L_x_51:
[----:B------:R-:W-:Y:S04]  /*05e0*/  BSSY B0, `(.L_x_38) ;  /* 0x0000017000007945 */ /* 0x000fe80003800000 */
[----:B------:R-:W-:Y:S05]  /*05f0*/  @P1 BRA `(.L_x_39) ;  /* 0x0000000000541947 */ /* 0x000fea0003800000 */
[----:B------:R-:W2:Y:S01]  /*0600*/  S2R R11, SR_LANEID ;  /* 0x00000000000b7919 */ /* 0x000ea20000000000 */
[----:B------:R-:W-:Y:S02]  /*0610*/  VOTEU.ANY UR5, UPT, PT ;  /* 0x0000000000057886 */ /* 0x000fe400038e0100 */
[----:B------:R-:W2:Y:S08]  /*0620*/  FLO.U32 R10, UR5 ;  /* 0x00000005000a7d00 */ /* 0x000eb000080e0000 */
[----:B01----:R-:W0:Y:S01]  /*0630*/  POPC R9, UR5 ;  /* 0x0000000500097d09 */ /* 0x003e220008000000 */
[----:B--2---:R-:W-:Y:S01]  /*0640*/  ISETP.EQ.U32.AND P0, PT, R10, R11, PT ;  /* 0x0000000b0a00720c */ /* 0x004fe20003f02070 */
        /* <DEDUP_REMOVED lines=10> */
.L_x_40:
[----:B------:R-:W2:Y:S04]  /*06f0*/  LD.E.STRONG.GPU R10, desc[UR8][R2.64+0x4] ;  /* 0x00000408020a7980 */ /* 0x000ea8000c10f900 */
[----:B--2---:R-:W-:Y:S01]  /*0700*/  CCTL.IVALL ;  /* 0x00000000ff00798f */ /* 0x004fe20002000000 */
[----:B------:R-:W-:Y:S05]  /*0710*/  YIELD ;  /* 0x0000000000007946 */ /* 0x000fea0003800000 */
[----:B------:R-:W-:-:S04]  /*0720*/  LOP3.LUT R10, R10, R9, RZ, 0x3c, !PT ;  /* 0x000000090a0a7212 */ /* 0x000fc800078e3cff */
[----:B------:R-:W-:-:S13]  /*0730*/  ISETP.GT.AND P0, PT, R10, -0x1, PT ;  /* 0xffffffff0a00780c */ /* 0x000fda0003f04270 */
[----:B------:R-:W-:Y:S05]  /*0740*/  @P0 BRA `(.L_x_40) ;  /* 0xfffffffc00e80947 */ /* 0x000fea000383ffff */
.L_x_39:
[----:B------:R-:W-:Y:S05]  /*0750*/  BSYNC B0 ;  /* 0x0000000000007941 */ /* 0x000fea0003800000 */
.L_x_38:
[----:B------:R-:W-:-:S03]  /*0760*/  UMOV UR5, 0xffffffff ;  /* 0xffffffff00057882 */ /* 0x000fc60000000000 */
[----:B------:R-:W-:Y:S05]  /*0770*/  BRA.DIV UR5, `(.L_x_41) ;  /* 0x0000000205a07947 */ /* 0x000fea000b800000 */
[----:B------:R-:W-:Y:S06]  /*0780*/  BAR.SYNC.DEFER_BLOCKING 0x0 ;  /* 0x0000000000007b1d */ /* 0x000fec0000010000 */
.L_x_54:
[----:B------:R-:W2:Y:S01]  /*0790*/  LDCU UR5, c[0x0][0x394] ;  /* 0x00007280ff0577ac */ /* 0x000ea20008000800 */
[----:B------:R-:W-:-:S04]  /*07a0*/  IADD3 R12, PT, PT, R12, 0x1, RZ ;  /* 0x000000010c0c7810 */ /* 0x000fc80007ffe0ff */
[----:B--2---:R-:W-:-:S13]  /*07b0*/  ISETP.NE.AND P0, PT, R12, UR5, PT ;  /* 0x000000050c007c0c */ /* 0x004fda000bf05270 */
[----:B------:R-:W-:Y:S05]  /*07c0*/  @P0 BRA `(.L_x_42) ;  /* 0xfffffff800b00947 */ /* 0x000fea000383ffff */
[----:B------:R-:W-:Y:S05]  /*07d0*/  EXIT ;  /* 0x000000000000794d */ /* 0x000fea0003800000 */
.L_x_29:
[----:B------:R-:W-:Y:S05]  /*07e0*/  BPT.TRAP 0x1 ;  /* 0x000000040000795c */ /* 0x000fea0000300000 */
.L_x_30:
[----:B------:R-:W-:Y:S01]  /*07f0*/  BSSY B0, `(.L_x_43) ;  /* 0x0000009000007945 */ /* 0x000fe20003800000 */
[----:B------:R-:W-:Y:S01]  /*0800*/  CS2R R10, SRZ ;  /* 0x00000000000a7805 */ /* 0x000fe2000001ff00 */
[----:B0-----:R-:W-:-:S07]  /*0810*/  IMAD.MOV.U32 R9, RZ, RZ, -0x1 ;  /* 0xffffffffff097424 */ /* 0x001fce00078e00ff */
[----:B------:R-:W-:Y:S05]  /*0820*/  WARPSYNC.COLLECTIVE.ALL `(.L_x_44) ;  /* 0x0000000000147948 */ /* 0x000fea0003c00000 */
[----:B------:R-:W-:-:S04]  /*0830*/  SHF.L.U32 R11, R11, 0x10, RZ ;  /* 0x000000100b0b7819 */ /* 0x000fc800000006ff */
[----:B------:R-:W-:-:S05]  /*0840*/  LOP3.LUT R11, R11, 0xf, R10, 0xf8, !PT ;  /* 0x0000000f0b0b7812 */ /* 0x000fca00078ef80a */
[----:B------:R0:W-:Y:S02]  /*0850*/  BAR.SYNC.DEFER_BLOCKING R11, R11 ;  /* 0x0000000b0000731d */ /* 0x0001e40000010000 */
[----:B0-----:R-:W-:-:S04]  /*0860*/  SHF.R.U32 R11, R11, 0x10, RZ ;  /* 0x000000100b0b7819 */ /* 0x001fc800000016ff */
[----:B------:R-:W-:Y:S05]  /*0870*/  ENDCOLLECTIVE ;  /* 0x000000000000791b */ /* 0x000fea0003800000 */
.L_x_44:
[----:B------:R-:W-:Y:S05]  /*0880*/  BSYNC B0 ;  /* 0x0000000000007941 */ /* 0x000fea0003800000 */
.L_x_43:
[----:B------:R-:W-:Y:S05]  /*0890*/  BRA `(.L_x_45) ;  /* 0xfffffff800bc7947 */ /* 0x000fea000383ffff */
.L_x_34:
        /* <DEDUP_REMOVED lines=9> */
.L_x_47:
[----:B------:R-:W-:Y:S05]  /*0930*/  BSYNC B0 ;  /* 0x0000000000007941 */ /* 0x000fea0003800000 */
.L_x_46:
[----:B------:R-:W-:Y:S05]  /*0940*/  BRA `(.L_x_48) ;  /* 0xfffffff800fc7947 */ /* 0x000fea000383ffff */
.L_x_37:
[----:B------:R-:W-:Y:S01]  /*0950*/  BSSY B0, `(.L_x_49) ;  /* 0x0000009000007945 */ /* 0x000fe20003800000 */
[----:B------:R-:W-:Y:S02]  /*0960*/  CS2R R10, SRZ ;  /* 0x00000000000a7805 */ /* 0x000fe4000001ff00 */
[----:B01----:R-:W-:-:S07]  /*0970*/  MOV R9, 0xffffffff ;  /* 0xffffffff00097802 */ /* 0x003fce0000000f00 */
[----:B------:R-:W-:Y:S05]  /*0980*/  WARPSYNC.COLLECTIVE.ALL `(.L_x_50) ;  /* 0x0000000000147948 */ /* 0x000fea0003c00000 */
[----:B------:R-:W-:-:S04]  /*0990*/  SHF.L.U32 R11, R11, 0x10, RZ ;  /* 0x000000100b0b7819 */ /* 0x000fc800000006ff */
[----:B------:R-:W-:-:S05]  /*09a0*/  LOP3.LUT R11, R11, 0xf, R10, 0xf8, !PT ;  /* 0x0000000f0b0b7812 */ /* 0x000fca00078ef80a */
[----:B------:R0:W-:Y:S02]  /*09b0*/  BAR.SYNC.DEFER_BLOCKING R11, R11 ;  /* 0x0000000b0000731d */ /* 0x0001e40000010000 */
[----:B0-----:R-:W-:-:S04]  /*09c0*/  SHF.R.U32 R11, R11, 0x10, RZ ;  /* 0x000000100b0b7819 */ /* 0x001fc800000016ff */
[----:B------:R-:W-:Y:S05]  /*09d0*/  ENDCOLLECTIVE ;  /* 0x000000000000791b */ /* 0x000fea0003800000 */
.L_x_50:
[----:B------:R-:W-:Y:S05]  /*09e0*/  BSYNC B0 ;  /* 0x0000000000007941 */ /* 0x000fea0003800000 */
.L_x_49:
[----:B------:R-:W-:Y:S05]  /*09f0*/  BRA `(.L_x_51) ;  /* 0xfffffff800f87947 */ /* 0x000fea000383ffff */
.L_x_41:
[----:B------:R-:W-:Y:S01]  /*0a00*/  BSSY B0, `(.L_x_52) ;  /* 0x0000009000007945 */ /* 0x000fe20003800000 */
[----:B------:R-:W-:Y:S01]  /*0a10*/  CS2R R10, SRZ ;  /* 0x00000000000a7805 */ /* 0x000fe2000001ff00 */
[----:B01----:R-:W-:-:S07]  /*0a20*/  IMAD.MOV.U32 R9, RZ, RZ, -0x1 ;  /* 0xffffffffff097424 */ /* 0x003fce00078e00ff */
[----:B------:R-:W-:Y:S05]  /*0a30*/  WARPSYNC.COLLECTIVE.ALL `(.L_x_53) ;  /* 0x0000000000147948 */ /* 0x000fea0003c00000 */
[----:B------:R-:W-:-:S04]  /*0a40*/  SHF.L.U32 R11, R11, 0x10, RZ ;  /* 0x000000100b0b7819 */ /* 0x000fc800000006ff */
[----:B------:R-:W-:-:S05]  /*0a50*/  LOP3.LUT R11, R11, 0xf, R10, 0xf8, !PT ;  /* 0x0000000f0b0b7812 */ /* 0x000fca00078ef80a */
[----:B------:R0:W-:Y:S02]  /*0a60*/  BAR.SYNC.DEFER_BLOCKING R11, R11 ;  /* 0x0000000b0000731d */ /* 0x0001e40000010000 */
[----:B0-----:R-:W-:-:S04]  /*0a70*/  SHF.R.U32 R11, R11, 0x10, RZ ;  /* 0x000000100b0b7819 */ /* 0x001fc800000016ff */
[----:B------:R-:W-:Y:S05]  /*0a80*/  ENDCOLLECTIVE ;  /* 0x000000000000791b */ /* 0x000fea0003800000 */
.L_x_53:
[----:B------:R-:W-:Y:S05]  /*0a90*/  BSYNC B0 ;  /* 0x0000000000007941 */ /* 0x000fea0003800000 */
.L_x_52:
[----:B------:R-:W-:Y:S05]  /*0aa0*/  BRA `(.L_x_54) ;  /* 0xfffffffc00387947 */ /* 0x000fea000383ffff */
.L_x_55:
        /* <DEDUP_REMOVED lines=13> */
.L_x_65:


//--------------------- .text._Z16persistentKernelP4Taski --------------------------
	.section	.text._Z16persistentKernelP4Taski,"ax",@progbits
	.align	128
        .global         _Z16persistentKernelP4Taski
        .type           _Z16persistentKernelP4Taski,@function
        .size           _Z16persistentKernelP4Taski,(.L_x_66 - _Z16persistentKernelP4Taski)
        .other          _Z16persistentKernelP4Taski,@"STO_CUDA_ENTRY STV_DEFAULT"
_Z16persistentKernelP4Taski:
.text._Z16persistentKernelP4Taski:
[----:B------:R-:W-:Y:S01]  /*0000*/  LDC R1, c[0x0][0x37c] ;  /* 0x0000df00ff017b82 */ /* 0x000fe20000000800 */
[----:B------:R-:W0:Y:S01]  /*0010*/  S2R R7, SR_LANEID ;  /* 0x0000000000077919 */ /* 0x000e220000000000 */
[----:B------:R-:W-:-:S06]  /*0020*/  VOTEU.ANY UR6, UPT, PT ;  /* 0x0000000000067886 */ /* 0x000fcc00038e0100 */
[----:B------:R-:W1:Y:S01]  /*0030*/  LDC.64 R2, c[0x4][RZ] ;  /* 0x01000000ff027b82 */ /* 0x000e620000000a00 */
[----:B------:R-:W0:Y:S01]  /*0040*/  FLO.U32 R4, UR6 ;  /* 0x0000000600047d00 */ /* 0x000e2200080e0000 */
[----:B------:R-:W1:Y:S07]  /*0050*/  LDCU.64 UR4, c[0x0][0x358] ;  /* 0x00006b00ff0477ac */ /* 0x000e6e0008000a00 */
[----:B------:R-:W1:Y:S01]  /*0060*/  POPC R5, UR6 ;  /* 0x0000000600057d09 */ /* 0x000e620008000000 */
[----:B0-----:R-:W-:-:S13]  /*0070*/  ISETP.EQ.U32.AND P0, PT, R4, R7, PT ;  /* 0x000000070400720c */ /* 0x001fda0003f02070 */
[----:B-1----:R-:W2:Y:S01]  /*0080*/  @P0 ATOMG.E.ADD.STRONG.GPU PT, R3, desc[UR4][R2.64], R5 ;  /* 0x80000005020309a8 */ /* 0x002ea200081ef104 */
[----:B------:R-:W0:Y:S02]  /*0090*/  S2R R6, SR_LTMASK ;  /* 0x0000000000067919 */ /* 0x000e240000003900 */
[----:B0-----:R-:W-:Y:S01]  /*00a0*/  LOP3.LUT R6, R6, UR6, RZ, 0xc0, !PT ;  /* 0x0000000606067c12 */ /* 0x001fe2000f8ec0ff */
[----:B------:R-:W0:Y:S03]  /*00b0*/  LDCU UR6, c[0x0][0x388] ;  /* 0x00007100ff0677ac */ /* 0x000e260008000800 */
[----:B------:R-:W1:Y:S01]  /*00c0*/  POPC R7, R6 ;  /* 0x0000000600077309 */ /* 0x000e620000000000 */
[----:B--2---:R-:W1:Y:S02]  /*00d0*/  SHFL.IDX PT, R0, R3, R4, 0x1f ;  /* 0x00001f0403007589 */ /* 0x004e6400000e0000 */
[----:B-1----:R-:W-:-:S05]  /*00e0*/  IMAD.IADD R0, R0, 0x1, R7 ;  /* 0x0000000100007824 */ /* 0x002fca00078e0207 */
[----:B0-----:R-:W-:-:S13]  /*00f0*/  ISETP.GE.AND P0, PT, R0, UR6, PT ;  /* 0x0000000600007c0c */ /* 0x001fda000bf06270 */
[----:B------:R-:W-:Y:S05]  /*0100*/  @P0 EXIT ;  /* 0x000000000000094d */ /* 0x000fea0003800000 */
[----:B------:R-:W0:Y:S01]  /*0110*/  S2R R2, SR_TID.X ;  /* 0x0000000000027919 */ /* 0x000e220000002100 */
[----:B------:R-:W0:Y:S01]  /*0120*/  S2UR UR6, SR_CTAID.X ;  /* 0x00000000000679c3 */ /* 0x000e220000002500 */
[----:B------:R-:W-:-:S07]  /*0130*/  MOV R9, R0 ;  /* 0x0000000000097202 */ /* 0x000fce0000000f00 */
[----:B------:R-:W0:Y:S01]  /*0140*/  LDC R3, c[0x0][0x360] ;  /* 0x0000d800ff037b82 */ /* 0x000e220000000800 */
[----:B------:R-:W1:Y:S01]  /*0150*/  LDCU UR7, c[0x0][0x370] ;  /* 0x00006e00ff0777ac */ /* 0x000e620008000800 */
[C---:B0-----:R-:W-:Y:S02]  /*0160*/  IMAD R0, R3.reuse, UR6, R2 ;  /* 0x0000000603007c24 */ /* 0x041fe4000f8e0202 */
[----:B-1----:R-:W-:-:S07]  /*0170*/  IMAD R2, R3, UR7, RZ ;  /* 0x0000000703027c24 */ /* 0x002fce000f8e02ff */
.L_x_59:
[----:B------:R-:W0:Y:S02]  /*0180*/  LDC.64 R4, c[0x0][0x380] ;  /* 0x0000e000ff047b82 */ /* 0x000e240000000a00 */
[----:B0-----:R-:W-:-:S05]  /*0190*/  IMAD.WIDE R8, R9, 0x18, R4 ;  /* 0x0000001809087825 */ /* 0x001fca00078e0204 */
[----:B------:R-:W2:Y:S01]  /*01a0*/  LDG.E R3, desc[UR4][R8.64+0x10] ;  /* 0x0000100408037981 */ /* 0x000ea2000c1e1900 */
[----:B------:R-:W-:Y:S01]  /*01b0*/  BSSY.RECONVERGENT B0, `(.L_x_56) ;  /* 0x0000011000007945 */ /* 0x000fe20003800200 */
[----:B------:R-:W0:Y:S01]  /*01c0*/  S2R R13, SR_LANEID ;  /* 0x00000000000d7919 */ /* 0x000e220000000000 */
[----:B--2---:R-:W-:-:S13]  /*01d0*/  ISETP.GE.AND P0, PT, R0, R3, PT ;  /* 0x000000030000720c */ /* 0x004fda0003f06270 */
[----:B0-----:R-:W-:Y:S05]  /*01e0*/  @P0 BRA `(.L_x_57) ;  /* 0x0000000000340947 */ /* 0x001fea0003800000 */
[----:B------:R-:W-:-:S07]  /*01f0*/  IMAD.MOV.U32 R3, RZ, RZ, R0 ;  /* 0x000000ffff037224 */ /* 0x000fce00078e0000 */
.L_x_58:
[----:B------:R-:W2:Y:S04]  /*0200*/  LDG.E.64 R4, desc[UR4][R8.64] ;  /* 0x0000000408047981 */ /* 0x000ea8000c1e1b00 */
[----:B------:R-:W3:Y:S04]  /*0210*/  LDG.E R11, desc[UR4][R8.64+0x14] ;  /* 0x00001404080b7981 */ /* 0x000ee8000c1e1900 */
[----:B------:R-:W4:Y:S01]  /*0220*/  LDG.E.64 R6, desc[UR4][R8.64+0x8] ;  /* 0x0000080408067981 */ /* 0x000f22000c1e1b00 */
[----:B--2---:R-:W-:-:S06]  /*0230*/  IMAD.WIDE R4, R3, 0x4, R4 ;  /* 0x0000000403047825 */ /* 0x004fcc00078e0204 */
[----:B------:R-:W3:Y:S01]  /*0240*/  LD.E R4, desc[UR4][R4.64] ;  /* 0x0000000404047980 */ /* 0x000ee2000c101900 */
[----:B----4-:R-:W-:-:S04]  /*0250*/  IMAD.WIDE R6, R3, 0x4, R6 ;  /* 0x0000000403067825 */ /* 0x010fc800078e0206 */
[----:B---3--:R-:W-:-:S05]  /*0260*/  FFMA R11, R4, R11, 1 ;  /* 0x3f800000040b7423 */ /* 0x008fca000000000b */
[----:B------:R0:W-:Y:S04]  /*0270*/  ST.E desc[UR4][R6.64], R11 ;  /* 0x0000000b06007985 */ /* 0x0001e8000c101904 */
[----:B------:R-:W2:Y:S01]  /*0280*/  LDG.E R10, desc[UR4][R8.64+0x10] ;  /* 0x00001004080a7981 */ /* 0x000ea2000c1e1900 */
[----:B------:R-:W-:-:S04]  /*0290*/  IADD3 R3, PT, PT, R2, R3, RZ ;  /* 0x0000000302037210 */ /* 0x000fc80007ffe0ff */
[----:B--2---:R-:W-:-:S13]  /*02a0*/  ISETP.GE.AND P0, PT, R3, R10, PT ;  /* 0x0000000a0300720c */ /* 0x004fda0003f06270 */
[----:B0-----:R-:W-:Y:S05]  /*02b0*/  @!P0 BRA `(.L_x_58) ;  /* 0xfffffffc00d08947 */ /* 0x001fea000383ffff */
.L_x_57:
[----:B------:R-:W-:Y:S05]  /*02c0*/  BSYNC.RECONVERGENT B0 ;  /* 0x0000000000007941 */ /* 0x000fea0003800200 */
.L_x_56:
[----:B------:R-:W-:Y:S01]  /*02d0*/  VOTEU.ANY UR6, UPT, PT ;  /* 0x0000000000067886 */ /* 0x000fe200038e0100 */
[----:B------:R-:W0:Y:S01]  /*02e0*/  LDC.64 R4, c[0x4][RZ] ;  /* 0x01000000ff047b82 */ /* 0x000e220000000a00 */
[----:B------:R-:W1:Y:S08]  /*02f0*/  FLO.U32 R6, UR6 ;  /* 0x0000000600067d00 */ /* 0x000e7000080e0000 */
[----:B------:R-:W0:Y:S01]  /*0300*/  POPC R3, UR6 ;  /* 0x0000000600037d09 */ /* 0x000e220008000000 */
[----:B-1----:R-:W-:-:S13]  /*0310*/  ISETP.EQ.U32.AND P0, PT, R6, R13, PT ;  /* 0x0000000d0600720c */ /* 0x002fda0003f02070 */
[----:B0-----:R-:W2:Y:S01]  /*0320*/  @P0 ATOMG.E.ADD.STRONG.GPU PT, R3, desc[UR4][R4.64], R3 ;  /* 0x80000003040309a8 */ /* 0x001ea200081ef104 */
        /* <DEDUP_REMOVED lines=8> */
[----:B------:R-:W-:Y:S05]  /*03b0*/  BRA `(.L_x_59) ;  /* 0xfffffffc00707947 */ /* 0x000fea000383ffff */
.L_x_60:
        /* <DEDUP_REMOVED lines=12> */
.L_x_66:


//--------------------- .nv.shared._Z24clusterCooperativeKernelPKfPfi --------------------------
	.section	.nv.shared._Z24clusterCooperativeKernelPKfPfi,"aw",@nobits
	.sectionflags	@""
	.align	16
	.zero		1024


//--------------------- .nv.shared.reserved.0     --------------------------
	.section	.nv.shared.reserved.0,"aw",@nobits
	.weak		__nv_reservedSMEM_offset_0_alias
	.size		__nv_reservedSMEM_offset_0_alias, 0, 64
	.other		__nv_reservedSMEM_offset_0_alias,@"STO_CUDA_RESERVED_SHARED STV_DEFAULT"
__nv_reservedSMEM_offset_0_alias:
	.zero		0
	.zero		64


//--------------------- .nv.global                --------------------------
	.section	.nv.global,"aw",@nobits
	.align	4
.nv.global:
	.type		g_task_index,@object
	.size		g_task_index,(.L_0 - g_task_index)
g_task_index:
	.zero		4
.L_0:


//--------------------- .nv.shared._Z21warpCooperativeKernelPKfPfi --------------------------
	.section	.nv.shared._Z21warpCooperativeKernelPKfPfi,"aw",@nobits
	.sectionflags	@""
	.align	16
	.zero		1024


//--------------------- .nv.shared._Z20cooperativeReductionPKfPfi --------------------------
	.section	.nv.shared._Z20cooperativeReductionPKfPfi,"aw",@nobits
	.sectionflags	@""
	.align	16
	.zero		1024


//--------------------- .nv.shared._Z27cooperativePersistentKernelPfS_ii --------------------------
	.section	.nv.shared._Z27cooperativePersistentKernelPfS_ii,"aw",@nobits
	.sectionflags	@""
	.align	16
	.zero		1024


//--------------------- .nv.shared._Z16persistentKernelP4Taski --------------------------
	.section	.nv.shared._Z16persistentKernelP4Taski,"aw",@nobits
	.sectionflags	@""
	.align	16
	.zero		1024


//--------------------- .nv.constant0._Z24clusterCooperativeKernelPKfPfi --------------------------
	.section	.nv.constant0._Z24clusterCooperativeKernelPKfPfi,"a",@progbits
	.sectionflags	@""
	.align	4
.nv.constant0._Z24clusterCooperativeKernelPKfPfi:
	.zero		916


//--------------------- .nv.constant0._Z21warpCooperativeKernelPKfPfi --------------------------
	.section	.nv.constant0._Z21warpCooperativeKernelPKfPfi,"a",@progbits
	.sectionflags	@""
	.align	4
.nv.constant0._Z21warpCooperativeKernelPKfPfi:
	.zero		916


//--------------------- .nv.constant0._Z20cooperativeReductionPKfPfi --------------------------
	.section	.nv.constant0._Z20cooperativeReductionPKfPfi,"a",@progbits
	.sectionflags	@""
	.align	4
.nv.constant0._Z20cooperativeReductionPKfPfi:
	.zero		916


//--------------------- .nv.constant0._Z27cooperativePersistentKernelPfS_ii --------------------------
	.section	.nv.constant0._Z27cooperativePersistentKernelPfS_ii,"a",@progbits
	.sectionflags	@""
	.align	4
.nv.constant0._Z27cooperativePersistentKernelPfS_ii:
	.zero		920


//--------------------- .nv.constant0._Z16persistentKernelP4Taski --------------------------
	.section	.nv.constant0._Z16persistentKernelP4Taski,"a",@progbits
	.sectionflags	@""
	.align	4
.nv.constant0._Z16persistentKernelP4Taski:
	.zero		908


//--------------------- SYMBOLS --------------------------

	.type		.nv.reservedSmem.offset0,@object
	.size		.nv.reservedSmem.offset0,0x4
	.type		.nv.reservedSmem.cap,@object
	.size		.nv.reservedSmem.cap,0x4
